	.target	sm_100a

	.elftype	@"ET_EXEC"


//--------------------- .note.nv.tkinfo           --------------------------
	.section	.note.nv.tkinfo,"",@"SHT_NOTE"
	.sectionflags	@"SHF_NOTE_NV_TKINFO"
	.tkinfo
        /*0018*/ 	.word	0x00000002
        /*0030*/ 	.string	""
        /*0030*/ 	.string	"ptxas"
        /*0030*/ 	.string	"Cuda compilation tools, release 13.0, V13.0.88"
        /*0030*/ 	.string	"Build cuda_13.0.r13.0/compiler.36424714_0"
        /*0030*/ 	.string	"-arch sm_100a -m 64 "



//--------------------- .note.nv.cuinfo           --------------------------
	.section	.note.nv.cuinfo,"",@"SHT_NOTE"
	.sectionflags	@"SHF_NOTE_NV_CUINFO"
        /*0018*/ 	.short	0x0002
        /*001a*/ 	.short	0x0064
        /*001c*/ 	.short	0x0082
	.zero		2


//--------------------- .nv.info                  --------------------------
	.section	.nv.info,"",@"SHT_CUDA_INFO"
	.align	4


	//----- nvinfo : EIATTR_REGCOUNT
	.align		4
        /*0000*/ 	.byte	0x04, 0x2f
        /*0002*/ 	.short	(.L_19 - .L_18)
	.align		4
.L_18:
        /*0004*/ 	.word	index@(_ZN7cutlass13device_kernelINS_4gemm6kernel13GemmUniversalIN4cute5tupleIJiiiiEEENS1_10collective13CollectiveMmaINS1_35MainloopSm100TmaUmmaWarpSpecializedILi5ELi2ELi4ENS5_IJNS4_1CILi1EEENSA_ILi2EEESB_EEEEENS5_IJNSA_ILi64EEESF_NSA_ILi128EEEEEEaNS5_IJlSB_lEEEaSI_NS4_8TiledMMAINS4_8MMA_AtomIJNS4_15SM100_MMA_S8_SSIaaiLi64ELi64ELNS4_4UMMA5MajorE0ELSN_0ELNSM_8SaturateE0EEEEEENS4_6LayoutINS5_IJSB_SB_SB_EEENS5_IJNSA_ILi0EEEST_ST_EEEEENS5_IJNS4_10UnderscoreESW_SW_EEEEENS4_23SM90_TMA_LOAD_MULTICASTENS4_14ComposedLayoutINS4_7SwizzleILi3ELi4ELi3EEENS4_18smem_ptr_flag_bitsILi8EEENSR_INS5_IJNSA_ILi8EEESG_EEENS5_IJSG_SB_EEEEEEEvNS4_8identityENS4_13SM90_TMA_LOADES19_vS1A_EENS_8epilogue10collective18CollectiveEpilogueINS1D_23Sm100TmaWarpSpecializedILi1ELi1ELi32ELb0ELb0EEEJSH_NS5_IJNSR_ISF_SB_EES1I_EEEaSI_aSI_NS1D_6fusion15FusionCallbacksIS1H_NS1K_17LinearCombinationIaiaiLNS_15FloatRoundStyleE2EEESH_S1J_JEEENS4_5SM1004TMEM4LOAD26SM100_TMEM_LOAD_16dp32b32xES1B_NS10_INS11_ILi2ELi4ELi3EEES14_NSR_INS5_IJS15_SF_EEENS5_IJSF_SB_EEEEEEENS4_39AutoVectorizingCopyWithAssumedAlignmentILi128EEENS4_14SM90_TMA_STOREES1Y_S20_S20_EEEvvEEEEvNT_6ParamsE)
        /*0008*/ 	.word	0x00000059


	//----- nvinfo : EIATTR_FRAME_SIZE
	.align		4
.L_19:
        /*000c*/ 	.byte	0x04, 0x11
        /*000e*/ 	.short	(.L_21 - .L_20)
	.align		4
.L_20:
        /*0010*/ 	.word	index@($__internal_2_$__cuda_sm10x_tcgen05_guardrail_trap_unallocated_columns_being_dealloced)
        /*0014*/ 	.word	0x00000000


	//----- nvinfo : EIATTR_FRAME_SIZE
	.align		4
.L_21:
        /*0018*/ 	.byte	0x04, 0x11
        /*001a*/ 	.short	(.L_23 - .L_22)
	.align		4
.L_22:
        /*001c*/ 	.word	index@($__internal_1_$__cuda_sm10x_tcgen05_guardrail_trap_phase_invalid_during_alloc)
        /*0020*/ 	.word	0x00000000


	//----- nvinfo : EIATTR_FRAME_SIZE
	.align		4
.L_23:
        /*0024*/ 	.byte	0x04, 0x11
        /*0026*/ 	.short	(.L_25 - .L_24)
	.align		4
.L_24:
        /*0028*/ 	.word	index@($__internal_0_$__cuda_sm10x_tcgen05_guardrail_trap_col_being_dealloced_not_returned_by_alloc)
        /*002c*/ 	.word	0x00000000


	//----- nvinfo : EIATTR_FRAME_SIZE
	.align		4
.L_25:
        /*0030*/ 	.byte	0x04, 0x11
        /*0032*/ 	.short	(.L_27 - .L_26)
	.align		4
.L_26:
        /*0034*/ 	.word	index@(_ZN7cutlass13device_kernelINS_4gemm6kernel13GemmUniversalIN4cute5tupleIJiiiiEEENS1_10collective13CollectiveMmaINS1_35MainloopSm100TmaUmmaWarpSpecializedILi5ELi2ELi4ENS5_IJNS4_1CILi1EEENSA_ILi2EEESB_EEEEENS5_IJNSA_ILi64EEESF_NSA_ILi128EEEEEEaNS5_IJlSB_lEEEaSI_NS4_8TiledMMAINS4_8MMA_AtomIJNS4_15SM100_MMA_S8_SSIaaiLi64ELi64ELNS4_4UMMA5MajorE0ELSN_0ELNSM_8SaturateE0EEEEEENS4_6LayoutINS5_IJSB_SB_SB_EEENS5_IJNSA_ILi0EEEST_ST_EEEEENS5_IJNS4_10UnderscoreESW_SW_EEEEENS4_23SM90_TMA_LOAD_MULTICASTENS4_14ComposedLayoutINS4_7SwizzleILi3ELi4ELi3EEENS4_18smem_ptr_flag_bitsILi8EEENSR_INS5_IJNSA_ILi8EEESG_EEENS5_IJSG_SB_EEEEEEEvNS4_8identityENS4_13SM90_TMA_LOADES19_vS1A_EENS_8epilogue10collective18CollectiveEpilogueINS1D_23Sm100TmaWarpSpecializedILi1ELi1ELi32ELb0ELb0EEEJSH_NS5_IJNSR_ISF_SB_EES1I_EEEaSI_aSI_NS1D_6fusion15FusionCallbacksIS1H_NS1K_17LinearCombinationIaiaiLNS_15FloatRoundStyleE2EEESH_S1J_JEEENS4_5SM1004TMEM4LOAD26SM100_TMEM_LOAD_16dp32b32xES1B_NS10_INS11_ILi2ELi4ELi3EEES14_NSR_INS5_IJS15_SF_EEENS5_IJSF_SB_EEEEEEENS4_39AutoVectorizingCopyWithAssumedAlignmentILi128EEENS4_14SM90_TMA_STOREES1Y_S20_S20_EEEvvEEEEvNT_6ParamsE)
        /*0038*/ 	.word	0x00000000


	//----- nvinfo : EIATTR_MIN_STACK_SIZE
	.align		4
.L_27:
        /*003c*/ 	.byte	0x04, 0x12
        /*003e*/ 	.short	(.L_29 - .L_28)
	.align		4
.L_28:
        /*0040*/ 	.word	index@(_ZN7cutlass13device_kernelINS_4gemm6kernel13GemmUniversalIN4cute5tupleIJiiiiEEENS1_10collective13CollectiveMmaINS1_35MainloopSm100TmaUmmaWarpSpecializedILi5ELi2ELi4ENS5_IJNS4_1CILi1EEENSA_ILi2EEESB_EEEEENS5_IJNSA_ILi64EEESF_NSA_ILi128EEEEEEaNS5_IJlSB_lEEEaSI_NS4_8TiledMMAINS4_8MMA_AtomIJNS4_15SM100_MMA_S8_SSIaaiLi64ELi64ELNS4_4UMMA5MajorE0ELSN_0ELNSM_8SaturateE0EEEEEENS4_6LayoutINS5_IJSB_SB_SB_EEENS5_IJNSA_ILi0EEEST_ST_EEEEENS5_IJNS4_10UnderscoreESW_SW_EEEEENS4_23SM90_TMA_LOAD_MULTICASTENS4_14ComposedLayoutINS4_7SwizzleILi3ELi4ELi3EEENS4_18smem_ptr_flag_bitsILi8EEENSR_INS5_IJNSA_ILi8EEESG_EEENS5_IJSG_SB_EEEEEEEvNS4_8identityENS4_13SM90_TMA_LOADES19_vS1A_EENS_8epilogue10collective18CollectiveEpilogueINS1D_23Sm100TmaWarpSpecializedILi1ELi1ELi32ELb0ELb0EEEJSH_NS5_IJNSR_ISF_SB_EES1I_EEEaSI_aSI_NS1D_6fusion15FusionCallbacksIS1H_NS1K_17LinearCombinationIaiaiLNS_15FloatRoundStyleE2EEESH_S1J_JEEENS4_5SM1004TMEM4LOAD26SM100_TMEM_LOAD_16dp32b32xES1B_NS10_INS11_ILi2ELi4ELi3EEES14_NSR_INS5_IJS15_SF_EEENS5_IJSF_SB_EEEEEEENS4_39AutoVectorizingCopyWithAssumedAlignmentILi128EEENS4_14SM90_TMA_STOREES1Y_S20_S20_EEEvvEEEEvNT_6ParamsE)
        /*0044*/ 	.word	0x00000000
.L_29:


//--------------------- .nv.compat                --------------------------
	.section	.nv.compat,"",@"SHT_CUDA_COMPAT_INFO"
	.align	4
        /*0000*/ 	.byte	0x02, 0x09, 0x01, 0x00, 0x02, 0x02, 0x03, 0x00, 0x02, 0x05, 0x06, 0x00, 0x03, 0x07, 0x01, 0x01
        /*0010*/ 	.byte	0x02, 0x03, 0x01, 0x00, 0x02, 0x06, 0x01, 0x00, 0x04, 0x0b, 0x08, 0x00, 0x01, 0x00, 0x00, 0x00
        /*0020*/ 	.byte	0x00, 0x00, 0x00, 0x00


//--------------------- .nv.info._ZN7cutlass13device_kernelINS_4gemm6kernel13GemmUniversalIN4cute5tupleIJiiiiEEENS1_10collective13CollectiveMmaINS1_35MainloopSm100TmaUmmaWarpSpecializedILi5ELi2ELi4ENS5_IJNS4_1CILi1EEENSA_ILi2EEESB_EEEEENS5_IJNSA_ILi64EEESF_NSA_ILi128EEEEEEaNS5_IJlSB_lEEEaSI_NS4_8TiledMMAINS4_8MMA_AtomIJNS4_15SM100_MMA_S8_SSIaaiLi64ELi64ELNS4_4UMMA5MajorE0ELSN_0ELNSM_8SaturateE0EEEEEENS4_6LayoutINS5_IJSB_SB_SB_EEENS5_IJNSA_ILi0EEEST_ST_EEEEENS5_IJNS4_10UnderscoreESW_SW_EEEEENS4_23SM90_TMA_LOAD_MULTICASTENS4_14ComposedLayoutINS4_7SwizzleILi3ELi4ELi3EEENS4_18smem_ptr_flag_bitsILi8EEENSR_INS5_IJNSA_ILi8EEESG_EEENS5_IJSG_SB_EEEEEEEvNS4_8identityENS4_13SM90_TMA_LOADES19_vS1A_EENS_8epilogue10collective18CollectiveEpilogueINS1D_23Sm100TmaWarpSpecializedILi1ELi1ELi32ELb0ELb0EEEJSH_NS5_IJNSR_ISF_SB_EES1I_EEEaSI_aSI_NS1D_6fusion15FusionCallbacksIS1H_NS1K_17LinearCombinationIaiaiLNS_15FloatRoundStyleE2EEESH_S1J_JEEENS4_5SM1004TMEM4LOAD26SM100_TMEM_LOAD_16dp32b32xES1B_NS10_INS11_ILi2ELi4ELi3EEES14_NSR_INS5_IJS15_SF_EEENS5_IJSF_SB_EEEEEEENS4_39AutoVectorizingCopyWithAssumedAlignmentILi128EEENS4_14SM90_TMA_STOREES1Y_S20_S20_EEEvvEEEEvNT_6ParamsE --------------------------
	.section	.nv.info._ZN7cutlass13device_kernelINS_4gemm6kernel13GemmUniversalIN4cute5tupleIJiiiiEEENS1_10collective13CollectiveMmaINS1_35MainloopSm100TmaUmmaWarpSpecializedILi5ELi2ELi4ENS5_IJNS4_1CILi1EEENSA_ILi2EEESB_EEEEENS5_IJNSA_ILi64EEESF_NSA_ILi128EEEEEEaNS5_IJlSB_lEEEaSI_NS4_8TiledMMAINS4_8MMA_AtomIJNS4_15SM100_MMA_S8_SSIaaiLi64ELi64ELNS4_4UMMA5MajorE0ELSN_0ELNSM_8SaturateE0EEEEEENS4_6LayoutINS5_IJSB_SB_SB_EEENS5_IJNSA_ILi0EEEST_ST_EEEEENS5_IJNS4_10UnderscoreESW_SW_EEEEENS4_23SM90_TMA_LOAD_MULTICASTENS4_14ComposedLayoutINS4_7SwizzleILi3ELi4ELi3EEENS4_18smem_ptr_flag_bitsILi8EEENSR_INS5_IJNSA_ILi8EEESG_EEENS5_IJSG_SB_EEEEEEEvNS4_8identityENS4_13SM90_TMA_LOADES19_vS1A_EENS_8epilogue10collective18CollectiveEpilogueINS1D_23Sm100TmaWarpSpecializedILi1ELi1ELi32ELb0ELb0EEEJSH_NS5_IJNSR_ISF_SB_EES1I_EEEaSI_aSI_NS1D_6fusion15FusionCallbacksIS1H_NS1K_17LinearCombinationIaiaiLNS_15FloatRoundStyleE2EEESH_S1J_JEEENS4_5SM1004TMEM4LOAD26SM100_TMEM_LOAD_16dp32b32xES1B_NS10_INS11_ILi2ELi4ELi3EEES14_NSR_INS5_IJS15_SF_EEENS5_IJSF_SB_EEEEEEENS4_39AutoVectorizingCopyWithAssumedAlignmentILi128EEENS4_14SM90_TMA_STOREES1Y_S20_S20_EEEvvEEEEvNT_6ParamsE,"",@"SHT_CUDA_INFO"
	.sectionflags	@""
	.align	4


	//----- nvinfo : EIATTR_CUDA_API_VERSION
	.align		4
        /*0000*/ 	.byte	0x04, 0x37
        /*0002*/ 	.short	(.L_31 - .L_30)
.L_30:
        /*0004*/ 	.word	0x00000082


	//----- nvinfo : EIATTR_KPARAM_INFO
	.align		4
.L_31:
        /*0008*/ 	.byte	0x04, 0x17
        /*000a*/ 	.short	(.L_33 - .L_32)
.L_32:
        /*000c*/ 	.word	0x00000000
        /*0010*/ 	.short	0x0000
        /*0012*/ 	.short	0x0000
        /*0014*/ 	.byte	0x00, 0xf0, 0x01, 0x20


	//----- nvinfo : EIATTR_AT_ENTRY_FRAGMENTS
	.align		4
.L_33:
        /*0018*/ 	.byte	0x04, 0x4f
        /*001a*/ 	.short	(.L_35 - .L_34)


	//   ....[0]....
.L_34:
        /*001c*/ 	.word	0x00000006


	//----- nvinfo : EIATTR_RESERVED_SMEM_USED
	.align		4
.L_35:
        /*0020*/ 	.byte	0x01, 0x41
	.zero		2


	//----- nvinfo : EIATTR_SPARSE_MMA_MASK
	.align		4
        /*0024*/ 	.byte	0x03, 0x50
        /*0026*/ 	.short	0x0000


	//----- nvinfo : EIATTR_TCGEN05_1CTA_USED
	.align		4
        /*0028*/ 	.byte	0x01, 0x51
	.zero		2


	//----- nvinfo : EIATTR_MAXREG_COUNT
	.align		4
        /*002c*/ 	.byte	0x03, 0x1b
        /*002e*/ 	.short	0x00ff


	//----- nvinfo : EIATTR_NUM_BARRIERS
	.align		4
        /*0030*/ 	.byte	0x02, 0x4c
        /*0032*/ 	.byte	0x07
	.zero		1


	//----- nvinfo : EIATTR_EXTERNS
	.align		4
        /*0034*/ 	.byte	0x04, 0x0f
        /*0036*/ 	.short	(.L_37 - .L_36)


	//   ....[0]....
	.align		4
.L_36:
        /*0038*/ 	.word	index@(__assertfail)


	//----- nvinfo : EIATTR_MERCURY_ISA_VERSION
	.align		4
.L_37:
        /*003c*/ 	.byte	0x03, 0x5f
        /*003e*/ 	.short	0x0101


	//----- nvinfo : EIATTR_INT_WARP_WIDE_INSTR_OFFSETS
	.align		4
        /*0040*/ 	.byte	0x04, 0x31
        /*0042*/ 	.short	(.L_39 - .L_38)


	//   ....[0]....
.L_38:
        /*0044*/ 	.word	0x00003ce0


	//   ....[1]....
        /*0048*/ 	.word	0x00003d10


	//   ....[2]....
        /*004c*/ 	.word	0x00003d30


	//   ....[3]....
        /*0050*/ 	.word	0x00004860


	//   ....[4]....
        /*0054*/ 	.word	0x00004910


	//----- nvinfo : EIATTR_COOP_GROUP_MASK_REGIDS
	.align		4
.L_39:
        /*0058*/ 	.byte	0x04, 0x29
        /*005a*/ 	.short	(.L_41 - .L_40)


	//   ....[0]....
.L_40:
        /*005c*/ 	.word	0xffffffff


	//   ....[1]....
        /*0060*/ 	.word	0xffffffff


	//   ....[2]....
        /*0064*/ 	.word	0xffffffff


	//   ....[3]....
        /*0068*/ 	.word	0xffffffff


	//   ....[4]....
        /*006c*/ 	.word	0xffffffff


	//   ....[5]....
        /*0070*/ 	.word	0xffffffff


	//   ....[6]....
        /*0074*/ 	.word	0xffffffff


	//   ....[7]....
        /*0078*/ 	.word	0xffffffff


	//   ....[8]....
        /*007c*/ 	.word	0xffffffff


	//   ....[9]....
        /*0080*/ 	.word	0xffffffff


	//   ....[10]....
        /*0084*/ 	.word	0xffffffff


	//   ....[11]....
        /*0088*/ 	.word	0xffffffff


	//   ....[12]....
        /*008c*/ 	.word	0xffffffff


	//   ....[13]....
        /*0090*/ 	.word	0xffffffff


	//----- nvinfo : EIATTR_COOP_GROUP_INSTR_OFFSETS
	.align		4
.L_41:
        /*0094*/ 	.byte	0x04, 0x28
        /*0096*/ 	.short	(.L_43 - .L_42)


	//   ....[0]....
.L_42:
        /*0098*/ 	.word	0x00000080


	//   ....[1]....
        /*009c*/ 	.word	0x000004e0


	//   ....[2]....
        /*00a0*/ 	.word	0x000006b0


	//   ....[3]....
        /*00a4*/ 	.word	0x000007f0


	//   ....[4]....
        /*00a8*/ 	.word	0x000008f0


	//   ....[5]....
        /*00ac*/ 	.word	0x00000a60


	//   ....[6]....
        /*00b0*/ 	.word	0x00000c00


	//   ....[7]....
        /*00b4*/ 	.word	0x00000db0


	//   ....[8]....
        /*00b8*/ 	.word	0x00001fa0


	//   ....[9]....
        /*00bc*/ 	.word	0x00002ed0


	//   ....[10]....
        /*00c0*/ 	.word	0x000030e0


	//   ....[11]....
        /*00c4*/ 	.word	0x00003110


	//   ....[12]....
        /*00c8*/ 	.word	0x00003bc0


	//   ....[13]....
        /*00cc*/ 	.word	0x00003df0


	//----- nvinfo : EIATTR_VRC_CTA_INIT_COUNT
	.align		4
.L_43:
        /*00d0*/ 	.byte	0x02, 0x4a
        /*00d2*/ 	.byte	0x80
	.zero		1


	//----- nvinfo : EIATTR_SYSCALL_OFFSETS
	.align		4
        /*00d4*/ 	.byte	0x04, 0x46
        /*00d6*/ 	.short	(.L_45 - .L_44)


	//   ....[0]....
.L_44:
        /*00d8*/ 	.word	0x00005470


	//   ....[1]....
        /*00dc*/ 	.word	0x000055b0


	//   ....[2]....
        /*00e0*/ 	.word	0x00005d30


	//----- nvinfo : EIATTR_MBARRIER_INSTR_OFFSETS
	.align		4
.L_45:
        /*00e4*/ 	.byte	0x04, 0x39
        /*00e6*/ 	.short	(.L_47 - .L_46)


	//   ....[0]....
.L_46:
        /*00e8*/ 	.word	0x00000600
        /*00ec*/ 	.word	0x000000ff
        /*00f0*/ 	.word	0x00000000
        /*00f4*/ 	.short	0x0100
        /*00f6*/ 	.byte	0x04
	.zero		1


	//   ....[1]....
        /*00f8*/ 	.word	0x00000610
        /*00fc*/ 	.word	0x000000ff
        /*0100*/ 	.word	0x00000028
        /*0104*/ 	.short	0x0100
        /*0106*/ 	.byte	0x04
	.zero		1


	//   ....[2]....
        /*0108*/ 	.word	0x00000620
        /*010c*/ 	.word	0x000000ff
        /*0110*/ 	.word	0x00000008
        /*0114*/ 	.short	0x0100
        /*0116*/ 	.byte	0x04
	.zero		1


	//   ....[3]....
        /*0118*/ 	.word	0x00000630
        /*011c*/ 	.word	0x000000ff
        /*0120*/ 	.word	0x00000030
        /*0124*/ 	.short	0x0100
        /*0126*/ 	.byte	0x04
	.zero		1


	//   ....[4]....
        /*0128*/ 	.word	0x00000640
        /*012c*/ 	.word	0x000000ff
        /*0130*/ 	.word	0x00000010
        /*0134*/ 	.short	0x0100
        /*0136*/ 	.byte	0x04
	.zero		1


	//   ....[5]....
        /*0138*/ 	.word	0x00000650
        /*013c*/ 	.word	0x000000ff
        /*0140*/ 	.word	0x00000038
        /*0144*/ 	.short	0x0100
        /*0146*/ 	.byte	0x04
	.zero		1


	//   ....[6]....
        /*0148*/ 	.word	0x00000660
        /*014c*/ 	.word	0x000000ff
        /*0150*/ 	.word	0x00000018
        /*0154*/ 	.short	0x0100
        /*0156*/ 	.byte	0x04
	.zero		1


	//   ....[7]....
        /*0158*/ 	.word	0x00000670
        /*015c*/ 	.word	0x000000ff
        /*0160*/ 	.word	0x00000040
        /*0164*/ 	.short	0x0100
        /*0166*/ 	.byte	0x04
	.zero		1


	//   ....[8]....
        /*0168*/ 	.word	0x00000680
        /*016c*/ 	.word	0x000000ff
        /*0170*/ 	.word	0x00000020
        /*0174*/ 	.short	0x0100
        /*0176*/ 	.byte	0x04
	.zero		1


	//   ....[9]....
        /*0178*/ 	.word	0x00000690
        /*017c*/ 	.word	0x000000ff
        /*0180*/ 	.word	0x00000048
        /*0184*/ 	.short	0x0100
        /*0186*/ 	.byte	0x04
	.zero		1


	//   ....[10]....
        /*0188*/ 	.word	0x000007c0
        /*018c*/ 	.word	0x000000ff
        /*0190*/ 	.word	0x00000050
        /*0194*/ 	.short	0x0100
        /*0196*/ 	.byte	0x04
	.zero		1


	//   ....[11]....
        /*0198*/ 	.word	0x000007d0
        /*019c*/ 	.word	0x000000ff
        /*01a0*/ 	.word	0x00000058
        /*01a4*/ 	.short	0x0100
        /*01a6*/ 	.byte	0x04
	.zero		1


	//   ....[12]....
        /*01a8*/ 	.word	0x000008c0
        /*01ac*/ 	.word	0x000000ff
        /*01b0*/ 	.word	0x00000060
        /*01b4*/ 	.short	0x0100
        /*01b6*/ 	.byte	0x06
	.zero		1


	//   ....[13]....
        /*01b8*/ 	.word	0x000008d0
        /*01bc*/ 	.word	0x000000ff
        /*01c0*/ 	.word	0x00000068
        /*01c4*/ 	.short	0x0100
        /*01c6*/ 	.byte	0x06
	.zero		1


	//   ....[14]....
        /*01c8*/ 	.word	0x00000a10
        /*01cc*/ 	.word	0x000000ff
        /*01d0*/ 	.word	0x00000070
        /*01d4*/ 	.short	0x0100
        /*01d6*/ 	.byte	0x06
	.zero		1


	//   ....[15]....
        /*01d8*/ 	.word	0x00000a20
        /*01dc*/ 	.word	0x000000ff
        /*01e0*/ 	.word	0x00000080
        /*01e4*/ 	.short	0x0100
        /*01e6*/ 	.byte	0x06
	.zero		1


	//   ....[16]....
        /*01e8*/ 	.word	0x00000a30
        /*01ec*/ 	.word	0x000000ff
        /*01f0*/ 	.word	0x00000078
        /*01f4*/ 	.short	0x0100
        /*01f6*/ 	.byte	0x06
	.zero		1


	//   ....[17]....
        /*01f8*/ 	.word	0x00000a40
        /*01fc*/ 	.word	0x000000ff
        /*0200*/ 	.word	0x00000088
        /*0204*/ 	.short	0x0100
        /*0206*/ 	.byte	0x06
	.zero		1


	//   ....[18]....
        /*0208*/ 	.word	0x00000b70
        /*020c*/ 	.word	0x000000ff
        /*0210*/ 	.word	0x00000090
        /*0214*/ 	.short	0x0100
        /*0216*/ 	.byte	0x04
	.zero		1


	//   ....[19]....
        /*0218*/ 	.word	0x00000b80
        /*021c*/ 	.word	0x000000ff
        /*0220*/ 	.word	0x000000b0
        /*0224*/ 	.short	0x0100
        /*0226*/ 	.byte	0x04
	.zero		1


	//   ....[20]....
        /*0228*/ 	.word	0x00000b90
        /*022c*/ 	.word	0x000000ff
        /*0230*/ 	.word	0x00000098
        /*0234*/ 	.short	0x0100
        /*0236*/ 	.byte	0x04
	.zero		1


	//   ....[21]....
        /*0238*/ 	.word	0x00000ba0
        /*023c*/ 	.word	0x000000ff
        /*0240*/ 	.word	0x000000b8
        /*0244*/ 	.short	0x0100
        /*0246*/ 	.byte	0x04
	.zero		1


	//   ....[22]....
        /*0248*/ 	.word	0x00000bb0
        /*024c*/ 	.word	0x000000ff
        /*0250*/ 	.word	0x000000a0
        /*0254*/ 	.short	0x0100
        /*0256*/ 	.byte	0x04
	.zero		1


	//   ....[23]....
        /*0258*/ 	.word	0x00000bc0
        /*025c*/ 	.word	0x000000ff
        /*0260*/ 	.word	0x000000c0
        /*0264*/ 	.short	0x0100
        /*0266*/ 	.byte	0x04
	.zero		1


	//   ....[24]....
        /*0268*/ 	.word	0x00000bd0
        /*026c*/ 	.word	0x000000ff
        /*0270*/ 	.word	0x000000a8
        /*0274*/ 	.short	0x0100
        /*0276*/ 	.byte	0x04
	.zero		1


	//   ....[25]....
        /*0278*/ 	.word	0x00000be0
        /*027c*/ 	.word	0x000000ff
        /*0280*/ 	.word	0x000000c8
        /*0284*/ 	.short	0x0100
        /*0286*/ 	.byte	0x04
	.zero		1


	//   ....[26]....
        /*0288*/ 	.word	0x00000cd0
        /*028c*/ 	.word	0x000000ff
        /*0290*/ 	.word	0x000000d0
        /*0294*/ 	.short	0x0100
        /*0296*/ 	.byte	0x04
	.zero		1


	//   ....[27]....
        /*0298*/ 	.word	0x00000ce0
        /*029c*/ 	.word	0x000000ff
        /*02a0*/ 	.word	0x000000e0
        /*02a4*/ 	.short	0x0100
        /*02a6*/ 	.byte	0x04
	.zero		1


	//   ....[28]....
        /*02a8*/ 	.word	0x00000cf0
        /*02ac*/ 	.word	0x000000ff
        /*02b0*/ 	.word	0x000000d8
        /*02b4*/ 	.short	0x0100
        /*02b6*/ 	.byte	0x04
	.zero		1


	//   ....[29]....
        /*02b8*/ 	.word	0x00000d00
        /*02bc*/ 	.word	0x000000ff
        /*02c0*/ 	.word	0x000000e8
        /*02c4*/ 	.short	0x0100
        /*02c6*/ 	.byte	0x04
	.zero		1


	//   ....[30]....
        /*02c8*/ 	.word	0x00001820
        /*02cc*/ 	.word	0x00000000
        /*02d0*/ 	.word	0x000000e0
        /*02d4*/ 	.short	0x010a
        /*02d6*/ 	.byte	0xff
	.zero		1


	//   ....[31]....
        /*02d8*/ 	.word	0x00001850
        /*02dc*/ 	.word	0x00000000
        /*02e0*/ 	.word	0x000000d0
        /*02e4*/ 	.short	0x0101
        /*02e6*/ 	.byte	0xff
	.zero		1


	//   ....[32]....
        /*02e8*/ 	.word	0x00001920
        /*02ec*/ 	.word	0x000000ff
        /*02f0*/ 	.word	0x00000028
        /*02f4*/ 	.short	0x010a
        /*02f6*/ 	.byte	0x04
	.zero		1


	//   ....[33]....
        /*02f8*/ 	.word	0x000019a0
        /*02fc*/ 	.word	0x000000ff
        /*0300*/ 	.word	0x00000028
        /*0304*/ 	.short	0x010a
        /*0306*/ 	.byte	0x21
	.zero		1


	//   ....[34]....
        /*0308*/ 	.word	0x00001b40
        /*030c*/ 	.word	0x000000ff
        /*0310*/ 	.word	0x00000028
        /*0314*/ 	.short	0x010a
        /*0316*/ 	.byte	0x08
	.zero		1


	//   ....[35]....
        /*0318*/ 	.word	0x00001c50
        /*031c*/ 	.word	0x000000ff
        /*0320*/ 	.word	0x00000068
        /*0324*/ 	.short	0x0101
        /*0326*/ 	.byte	0x06
	.zero		1


	//   ....[36]....
        /*0328*/ 	.word	0x00001c70
        /*032c*/ 	.word	0x000000ff
        /*0330*/ 	.word	0x00000028
        /*0334*/ 	.short	0x010a
        /*0336*/ 	.byte	0x04
	.zero		1


	//   ....[37]....
        /*0338*/ 	.word	0x00001cf0
        /*033c*/ 	.word	0x000000ff
        /*0340*/ 	.word	0x00000028
        /*0344*/ 	.short	0x010a
        /*0346*/ 	.byte	0x11
	.zero		1


	//   ....[38]....
        /*0348*/ 	.word	0x00001e90
        /*034c*/ 	.word	0x000000ff
        /*0350*/ 	.word	0x00000028
        /*0354*/ 	.short	0x010a
        /*0356*/ 	.byte	0x07
	.zero		1


	//   ....[39]....
        /*0358*/ 	.word	0x00001fd0
        /*035c*/ 	.word	0x00000003
        /*0360*/ 	.word	0x00000070
        /*0364*/ 	.short	0x010a
        /*0366*/ 	.byte	0xff
	.zero		1


	//   ....[40]....
        /*0368*/ 	.word	0x00002120
        /*036c*/ 	.word	0x00000000
        /*0370*/ 	.word	0x00000000
        /*0374*/ 	.short	0x0101
        /*0376*/ 	.byte	0xff
	.zero		1


	//   ....[41]....
        /*0378*/ 	.word	0x000026c0
        /*037c*/ 	.word	0x000000ff
        /*0380*/ 	.word	0x00000000
        /*0384*/ 	.short	0x010a
        /*0386*/ 	.byte	0x04
	.zero		1


	//   ....[42]....
        /*0388*/ 	.word	0x00002750
        /*038c*/ 	.word	0x000000ff
        /*0390*/ 	.word	0x00000000
        /*0394*/ 	.short	0x010a
        /*0396*/ 	.byte	0x05
	.zero		1


	//   ....[43]....
        /*0398*/ 	.word	0x000027e0
        /*039c*/ 	.word	0x000000ff
        /*03a0*/ 	.word	0x00000000
        /*03a4*/ 	.short	0x010a
        /*03a6*/ 	.byte	0x05
	.zero		1


	//   ....[44]....
        /*03a8*/ 	.word	0x00002870
        /*03ac*/ 	.word	0x000000ff
        /*03b0*/ 	.word	0x00000000
        /*03b4*/ 	.short	0x010a
        /*03b6*/ 	.byte	0x05
	.zero		1


	//   ....[45]....
        /*03b8*/ 	.word	0x00002910
        /*03bc*/ 	.word	0x00000000
        /*03c0*/ 	.word	0x00000000
        /*03c4*/ 	.short	0x010a
        /*03c6*/ 	.byte	0xff
	.zero		1


	//   ....[46]....
        /*03c8*/ 	.word	0x00002a30
        /*03cc*/ 	.word	0x00000002
        /*03d0*/ 	.word	0x000000d0
        /*03d4*/ 	.short	0x010a
        /*03d6*/ 	.byte	0xff
	.zero		1


	//   ....[47]....
        /*03d8*/ 	.word	0x00002aa0
        /*03dc*/ 	.word	0x00000002
        /*03e0*/ 	.word	0x00000000
        /*03e4*/ 	.short	0x0101
        /*03e6*/ 	.byte	0xff
	.zero		1


	//   ....[48]....
        /*03e8*/ 	.word	0x00002ac0
        /*03ec*/ 	.word	0x000000ff
        /*03f0*/ 	.word	0x00000080
        /*03f4*/ 	.short	0x010a
        /*03f6*/ 	.byte	0x04
	.zero		1


	//   ....[49]....
        /*03f8*/ 	.word	0x00002be0
        /*03fc*/ 	.word	0x00000002
        /*0400*/ 	.word	0x00000070
        /*0404*/ 	.short	0x010a
        /*0406*/ 	.byte	0xff
	.zero		1


	//   ....[50]....
        /*0408*/ 	.word	0x00002ce0
        /*040c*/ 	.word	0x00000002
        /*0410*/ 	.word	0x00000000
        /*0414*/ 	.short	0x0101
        /*0416*/ 	.byte	0xff
	.zero		1


	//   ....[51]....
        /*0418*/ 	.word	0x00002d70
        /*041c*/ 	.word	0x000000ff
        /*0420*/ 	.word	0x00000080
        /*0424*/ 	.short	0x0106
        /*0426*/ 	.byte	0x04
	.zero		1


	//   ....[52]....
        /*0428*/ 	.word	0x00002d90
        /*042c*/ 	.word	0x000000ff
        /*0430*/ 	.word	0x00000080
        /*0434*/ 	.short	0x010a
        /*0436*/ 	.byte	0x04
	.zero		1


	//   ....[53]....
        /*0438*/ 	.word	0x00002e20
        /*043c*/ 	.word	0x000000ff
        /*0440*/ 	.word	0x00000080
        /*0444*/ 	.short	0x0106
        /*0446*/ 	.byte	0x07
	.zero		1


	//   ....[54]....
        /*0448*/ 	.word	0x00002e60
        /*044c*/ 	.word	0x00000000
        /*0450*/ 	.word	0x00000080
        /*0454*/ 	.short	0x010a
        /*0456*/ 	.byte	0xff
	.zero		1


	//   ....[55]....
        /*0458*/ 	.word	0x000033b0
        /*045c*/ 	.word	0x00000000
        /*0460*/ 	.word	0x00000070
        /*0464*/ 	.short	0x010a
        /*0466*/ 	.byte	0xff
	.zero		1


	//   ....[56]....
        /*0468*/ 	.word	0x000034b0
        /*046c*/ 	.word	0x00000003
        /*0470*/ 	.word	0x00000000
        /*0474*/ 	.short	0x0101
        /*0476*/ 	.byte	0xff
	.zero		1


	//   ....[57]....
        /*0478*/ 	.word	0x000034c0
        /*047c*/ 	.word	0x000000ff
        /*0480*/ 	.word	0x00000000
        /*0484*/ 	.short	0x010a
        /*0486*/ 	.byte	0x04
	.zero		1


	//   ....[58]....
        /*0488*/ 	.word	0x00003540
        /*048c*/ 	.word	0x000000ff
        /*0490*/ 	.word	0x000000b0
        /*0494*/ 	.short	0x010a
        /*0496*/ 	.byte	0x1f
	.zero		1


	//   ....[59]....
        /*0498*/ 	.word	0x00003620
        /*049c*/ 	.word	0x000000ff
        /*04a0*/ 	.word	0x00000000
        /*04a4*/ 	.short	0x010a
        /*04a6*/ 	.byte	0x05
	.zero		1


	//   ....[60]....
        /*04a8*/ 	.word	0x00003760
        /*04ac*/ 	.word	0x000000ff
        /*04b0*/ 	.word	0x00000000
        /*04b4*/ 	.short	0x010a
        /*04b6*/ 	.byte	0x04
	.zero		1


	//   ....[61]....
        /*04b8*/ 	.word	0x000039f0
        /*04bc*/ 	.word	0x000000ff
        /*04c0*/ 	.word	0x00000000
        /*04c4*/ 	.short	0x010a
        /*04c6*/ 	.byte	0x04
	.zero		1


	//   ....[62]....
        /*04c8*/ 	.word	0x00003a80
        /*04cc*/ 	.word	0x000000ff
        /*04d0*/ 	.word	0x00000000
        /*04d4*/ 	.short	0x010a
        /*04d6*/ 	.byte	0x05
	.zero		1


	//   ....[63]....
        /*04d8*/ 	.word	0x00003b10
        /*04dc*/ 	.word	0x000000ff
        /*04e0*/ 	.word	0x00000000
        /*04e4*/ 	.short	0x010a
        /*04e6*/ 	.byte	0x05
	.zero		1


	//   ....[64]....
        /*04e8*/ 	.word	0x00003ba0
        /*04ec*/ 	.word	0x000000ff
        /*04f0*/ 	.word	0x00000000
        /*04f4*/ 	.short	0x010a
        /*04f6*/ 	.byte	0x04
	.zero		1


	//   ....[65]....
        /*04f8*/ 	.word	0x00004040
        /*04fc*/ 	.word	0x00000007
        /*0500*/ 	.word	0x00000070
        /*0504*/ 	.short	0x010a
        /*0506*/ 	.byte	0xff
	.zero		1


	//   ....[66]....
        /*0508*/ 	.word	0x000041b0
        /*050c*/ 	.word	0x00000000
        /*0510*/ 	.word	0x00000000
        /*0514*/ 	.short	0x0101
        /*0516*/ 	.byte	0xff
	.zero		1


	//   ....[67]....
        /*0518*/ 	.word	0x00004620
        /*051c*/ 	.word	0x000000ff
        /*0520*/ 	.word	0x00000068
        /*0524*/ 	.short	0x010a
        /*0526*/ 	.byte	0x11
	.zero		1


	//   ....[68]....
        /*0528*/ 	.word	0x000047a0
        /*052c*/ 	.word	0x000000ff
        /*0530*/ 	.word	0x00000058
        /*0534*/ 	.short	0x010a
        /*0536*/ 	.byte	0x11
	.zero		1


	//   ....[69]....
        /*0538*/ 	.word	0x000049b0
        /*053c*/ 	.word	0x000000ff
        /*0540*/ 	.word	0x00000050
        /*0544*/ 	.short	0x010b
        /*0546*/ 	.byte	0x11
	.zero		1


	//   ....[70]....
        /*0548*/ 	.word	0x000049c0
        /*054c*/ 	.word	0x000000ff
        /*0550*/ 	.word	0x00000000
        /*0554*/ 	.short	0x0101
        /*0556*/ 	.byte	0x30
	.zero		1


	//   ....[71]....
        /*0558*/ 	.word	0x00004a00
        /*055c*/ 	.word	0x00000000
        /*0560*/ 	.word	0x00000058
        /*0564*/ 	.short	0x010a
        /*0566*/ 	.byte	0xff
	.zero		1


	//   ....[72]....
        /*0568*/ 	.word	0x00004d30
        /*056c*/ 	.word	0x00000003
        /*0570*/ 	.word	0x00000070
        /*0574*/ 	.short	0x010a
        /*0576*/ 	.byte	0xff
	.zero		1


	//   ....[73]....
        /*0578*/ 	.word	0x00004eb0
        /*057c*/ 	.word	0x00000000
        /*0580*/ 	.word	0x00000000
        /*0584*/ 	.short	0x0101
        /*0586*/ 	.byte	0xff
	.zero		1


	//   ....[74]....
        /*0588*/ 	.word	0x00005910
        /*058c*/ 	.word	0x000000ff
        /*0590*/ 	.word	0x00000050
        /*0594*/ 	.short	0x010a
        /*0596*/ 	.byte	0x2c
	.zero		1


	//   ....[75]....
        /*0598*/ 	.word	0x00005920
        /*059c*/ 	.word	0x00000010
        /*05a0*/ 	.word	0x00000090
        /*05a4*/ 	.short	0x010a
        /*05a6*/ 	.byte	0xff
	.zero		1


	//   ....[76]....
        /*05a8*/ 	.word	0x00005ad0
        /*05ac*/ 	.word	0x000000ff
        /*05b0*/ 	.word	0x00000050
        /*05b4*/ 	.short	0x010a
        /*05b6*/ 	.byte	0x2c
	.zero		1


	//   ....[77]....
        /*05b8*/ 	.word	0x00005bb0
        /*05bc*/ 	.word	0x000000ff
        /*05c0*/ 	.word	0x00000000
        /*05c4*/ 	.short	0x0101
        /*05c6*/ 	.byte	0x04
	.zero		1


	//   ....[78]....
        /*05c8*/ 	.word	0x00005c10
        /*05cc*/ 	.word	0x00000010
        /*05d0*/ 	.word	0x00000090
        /*05d4*/ 	.short	0x010a
        /*05d6*/ 	.byte	0xff
	.zero		1


	//   ....[79]....
        /*05d8*/ 	.word	0x00005ed0
        /*05dc*/ 	.word	0x000000ff
        /*05e0*/ 	.word	0x00000000
        /*05e4*/ 	.short	0x0101
        /*05e6*/ 	.byte	0x04
	.zero		1


	//   ....[80]....
        /*05e8*/ 	.word	0x000068d0
        /*05ec*/ 	.word	0x00000000
        /*05f0*/ 	.word	0x000000e0
        /*05f4*/ 	.short	0x010a
        /*05f6*/ 	.byte	0xff
	.zero		1


	//   ....[81]....
        /*05f8*/ 	.word	0x00006930
        /*05fc*/ 	.word	0x00000000
        /*0600*/ 	.word	0x00000028
        /*0604*/ 	.short	0x010a
        /*0606*/ 	.byte	0xff
	.zero		1


	//   ....[82]....
        /*0608*/ 	.word	0x00006990
        /*060c*/ 	.word	0x00000000
        /*0610*/ 	.word	0x00000028
        /*0614*/ 	.short	0x010a
        /*0616*/ 	.byte	0xff
	.zero		1


	//   ....[83]....
        /*0618*/ 	.word	0x000069e0
        /*061c*/ 	.word	0x00000003
        /*0620*/ 	.word	0x00000070
        /*0624*/ 	.short	0x010a
        /*0626*/ 	.byte	0xff
	.zero		1


	//   ....[84]....
        /*0628*/ 	.word	0x00006a40
        /*062c*/ 	.word	0x00000000
        /*0630*/ 	.word	0x00000000
        /*0634*/ 	.short	0x010a
        /*0636*/ 	.byte	0xff
	.zero		1


	//   ....[85]....
        /*0638*/ 	.word	0x00006aa0
        /*063c*/ 	.word	0x00000000
        /*0640*/ 	.word	0x00000000
        /*0644*/ 	.short	0x010a
        /*0646*/ 	.byte	0xff
	.zero		1


	//   ....[86]....
        /*0648*/ 	.word	0x00006b00
        /*064c*/ 	.word	0x00000000
        /*0650*/ 	.word	0x00000000
        /*0654*/ 	.short	0x010a
        /*0656*/ 	.byte	0xff
	.zero		1


	//   ....[87]....
        /*0658*/ 	.word	0x00006b60
        /*065c*/ 	.word	0x00000000
        /*0660*/ 	.word	0x00000000
        /*0664*/ 	.short	0x010a
        /*0666*/ 	.byte	0xff
	.zero		1


	//   ....[88]....
        /*0668*/ 	.word	0x00006bb0
        /*066c*/ 	.word	0x00000002
        /*0670*/ 	.word	0x000000d0
        /*0674*/ 	.short	0x010a
        /*0676*/ 	.byte	0xff
	.zero		1


	//   ....[89]....
        /*0678*/ 	.word	0x00006c10
        /*067c*/ 	.word	0x00000002
        /*0680*/ 	.word	0x00000080
        /*0684*/ 	.short	0x010a
        /*0686*/ 	.byte	0xff
	.zero		1


	//   ....[90]....
        /*0688*/ 	.word	0x00006c60
        /*068c*/ 	.word	0x00000002
        /*0690*/ 	.word	0x00000070
        /*0694*/ 	.short	0x010a
        /*0696*/ 	.byte	0xff
	.zero		1


	//   ....[91]....
        /*0698*/ 	.word	0x00006cc0
        /*069c*/ 	.word	0x00000000
        /*06a0*/ 	.word	0x00000080
        /*06a4*/ 	.short	0x010a
        /*06a6*/ 	.byte	0xff
	.zero		1


	//   ....[92]....
        /*06a8*/ 	.word	0x00006d10
        /*06ac*/ 	.word	0x00000000
        /*06b0*/ 	.word	0x00000070
        /*06b4*/ 	.short	0x010a
        /*06b6*/ 	.byte	0xff
	.zero		1


	//   ....[93]....
        /*06b8*/ 	.word	0x00006d70
        /*06bc*/ 	.word	0x00000002
        /*06c0*/ 	.word	0x000000b0
        /*06c4*/ 	.short	0x010a
        /*06c6*/ 	.byte	0xff
	.zero		1


	//   ....[94]....
        /*06c8*/ 	.word	0x00006dd0
        /*06cc*/ 	.word	0x00000000
        /*06d0*/ 	.word	0x00000000
        /*06d4*/ 	.short	0x010a
        /*06d6*/ 	.byte	0xff
	.zero		1


	//   ....[95]....
        /*06d8*/ 	.word	0x00006e30
        /*06dc*/ 	.word	0x00000000
        /*06e0*/ 	.word	0x00000000
        /*06e4*/ 	.short	0x010a
        /*06e6*/ 	.byte	0xff
	.zero		1


	//   ....[96]....
        /*06e8*/ 	.word	0x00006e90
        /*06ec*/ 	.word	0x00000000
        /*06f0*/ 	.word	0x00000000
        /*06f4*/ 	.short	0x010a
        /*06f6*/ 	.byte	0xff
	.zero		1


	//   ....[97]....
        /*06f8*/ 	.word	0x00006ef0
        /*06fc*/ 	.word	0x00000000
        /*0700*/ 	.word	0x00000000
        /*0704*/ 	.short	0x010a
        /*0706*/ 	.byte	0xff
	.zero		1


	//   ....[98]....
        /*0708*/ 	.word	0x00006f50
        /*070c*/ 	.word	0x00000000
        /*0710*/ 	.word	0x00000000
        /*0714*/ 	.short	0x010a
        /*0716*/ 	.byte	0xff
	.zero		1


	//   ....[99]....
        /*0718*/ 	.word	0x00006fa0
        /*071c*/ 	.word	0x00000007
        /*0720*/ 	.word	0x00000070
        /*0724*/ 	.short	0x010a
        /*0726*/ 	.byte	0xff
	.zero		1


	//   ....[100]....
        /*0728*/ 	.word	0x00007000
        /*072c*/ 	.word	0x00000000
        /*0730*/ 	.word	0x00000068
        /*0734*/ 	.short	0x010a
        /*0736*/ 	.byte	0xff
	.zero		1


	//   ....[101]....
        /*0738*/ 	.word	0x00007060
        /*073c*/ 	.word	0x00000000
        /*0740*/ 	.word	0x00000058
        /*0744*/ 	.short	0x010a
        /*0746*/ 	.byte	0xff
	.zero		1


	//   ....[102]....
        /*0748*/ 	.word	0x000070b0
        /*074c*/ 	.word	0x00000003
        /*0750*/ 	.word	0x00000070
        /*0754*/ 	.short	0x010a
        /*0756*/ 	.byte	0xff
	.zero		1


	//   ....[103]....
        /*0758*/ 	.word	0x00007110
        /*075c*/ 	.word	0x00000000
        /*0760*/ 	.word	0x00000050
        /*0764*/ 	.short	0x010a
        /*0766*/ 	.byte	0xff
	.zero		1


	//   ....[104]....
        /*0768*/ 	.word	0x00007160
        /*076c*/ 	.word	0x00000010
        /*0770*/ 	.word	0x00000090
        /*0774*/ 	.short	0x010a
        /*0776*/ 	.byte	0xff
	.zero		1


	//----- nvinfo : EIATTR_NUM_MBARRIERS
	.align		4
.L_47:
        /*0778*/ 	.byte	0x03, 0x38
        /*077a*/ 	.short	0x001e


	//----- nvinfo : EIATTR_EXIT_INSTR_OFFSETS
	.align		4
        /*077c*/ 	.byte	0x04, 0x1c
        /*077e*/ 	.short	(.L_49 - .L_48)


	//   ....[0]....
.L_48:
        /*0780*/ 	.word	0x00002940


	//   ....[1]....
        /*0784*/ 	.word	0x00002e30


	//   ....[2]....
        /*0788*/ 	.word	0x00002e90


	//   ....[3]....
        /*078c*/ 	.word	0x00003e00


	//   ....[4]....
        /*0790*/ 	.word	0x00004a30


	//   ....[5]....
        /*0794*/ 	.word	0x00004a70


	//   ....[6]....
        /*0798*/ 	.word	0x000068c0


	//----- nvinfo : EIATTR_MAX_THREADS
	.align		4
.L_49:
        /*079c*/ 	.byte	0x04, 0x05
        /*079e*/ 	.short	(.L_51 - .L_50)
.L_50:
        /*07a0*/ 	.word	0x00000100
        /*07a4*/ 	.word	0x00000001
        /*07a8*/ 	.word	0x00000001


	//----- nvinfo : EIATTR_CRS_STACK_SIZE
	.align		4
.L_51:
        /*07ac*/ 	.byte	0x04, 0x1e
        /*07ae*/ 	.short	(.L_53 - .L_52)
.L_52:
        /*07b0*/ 	.word	0x00000000


	//----- nvinfo : EIATTR_CBANK_PARAM_SIZE
	.align		4
.L_53:
        /*07b4*/ 	.byte	0x03, 0x19
        /*07b6*/ 	.short	0x0800


	//----- nvinfo : EIATTR_PARAM_CBANK
	.align		4
        /*07b8*/ 	.byte	0x04, 0x0a
        /*07ba*/ 	.short	(.L_55 - .L_54)
	.align		4
.L_54:
        /*07bc*/ 	.word	index@(.nv.constant0._ZN7cutlass13device_kernelINS_4gemm6kernel13GemmUniversalIN4cute5tupleIJiiiiEEENS1_10collective13CollectiveMmaINS1_35MainloopSm100TmaUmmaWarpSpecializedILi5ELi2ELi4ENS5_IJNS4_1CILi1EEENSA_ILi2EEESB_EEEEENS5_IJNSA_ILi64EEESF_NSA_ILi128EEEEEEaNS5_IJlSB_lEEEaSI_NS4_8TiledMMAINS4_8MMA_AtomIJNS4_15SM100_MMA_S8_SSIaaiLi64ELi64ELNS4_4UMMA5MajorE0ELSN_0ELNSM_8SaturateE0EEEEEENS4_6LayoutINS5_IJSB_SB_SB_EEENS5_IJNSA_ILi0EEEST_ST_EEEEENS5_IJNS4_10UnderscoreESW_SW_EEEEENS4_23SM90_TMA_LOAD_MULTICASTENS4_14ComposedLayoutINS4_7SwizzleILi3ELi4ELi3EEENS4_18smem_ptr_flag_bitsILi8EEENSR_INS5_IJNSA_ILi8EEESG_EEENS5_IJSG_SB_EEEEEEEvNS4_8identityENS4_13SM90_TMA_LOADES19_vS1A_EENS_8epilogue10collective18CollectiveEpilogueINS1D_23Sm100TmaWarpSpecializedILi1ELi1ELi32ELb0ELb0EEEJSH_NS5_IJNSR_ISF_SB_EES1I_EEEaSI_aSI_NS1D_6fusion15FusionCallbacksIS1H_NS1K_17LinearCombinationIaiaiLNS_15FloatRoundStyleE2EEESH_S1J_JEEENS4_5SM1004TMEM4LOAD26SM100_TMEM_LOAD_16dp32b32xES1B_NS10_INS11_ILi2ELi4ELi3EEES14_NSR_INS5_IJS15_SF_EEENS5_IJSF_SB_EEEEEEENS4_39AutoVectorizingCopyWithAssumedAlignmentILi128EEENS4_14SM90_TMA_STOREES1Y_S20_S20_EEEvvEEEEvNT_6ParamsE)
        /*07c0*/ 	.short	0x0380
        /*07c2*/ 	.short	0x0800


	//----- nvinfo : EIATTR_SW_WAR
	.align		4
.L_55:
        /*07c4*/ 	.byte	0x04, 0x36
        /*07c6*/ 	.short	(.L_57 - .L_56)
.L_56:
        /*07c8*/ 	.word	0x00000008
.L_57:


//--------------------- .nv.callgraph             --------------------------
	.section	.nv.callgraph,"",@"SHT_CUDA_CALLGRAPH"
	.align	4
	.sectionentsize	8
	.align		4
        /*0000*/ 	.word	0x00000000
	.align		4
        /*0004*/ 	.word	0xffffffff
	.align		4
        /*0008*/ 	.word	index@(_ZN7cutlass13device_kernelINS_4gemm6kernel13GemmUniversalIN4cute5tupleIJiiiiEEENS1_10collective13CollectiveMmaINS1_35MainloopSm100TmaUmmaWarpSpecializedILi5ELi2ELi4ENS5_IJNS4_1CILi1EEENSA_ILi2EEESB_EEEEENS5_IJNSA_ILi64EEESF_NSA_ILi128EEEEEEaNS5_IJlSB_lEEEaSI_NS4_8TiledMMAINS4_8MMA_AtomIJNS4_15SM100_MMA_S8_SSIaaiLi64ELi64ELNS4_4UMMA5MajorE0ELSN_0ELNSM_8SaturateE0EEEEEENS4_6LayoutINS5_IJSB_SB_SB_EEENS5_IJNSA_ILi0EEEST_ST_EEEEENS5_IJNS4_10UnderscoreESW_SW_EEEEENS4_23SM90_TMA_LOAD_MULTICASTENS4_14ComposedLayoutINS4_7SwizzleILi3ELi4ELi3EEENS4_18smem_ptr_flag_bitsILi8EEENSR_INS5_IJNSA_ILi8EEESG_EEENS5_IJSG_SB_EEEEEEEvNS4_8identityENS4_13SM90_TMA_LOADES19_vS1A_EENS_8epilogue10collective18CollectiveEpilogueINS1D_23Sm100TmaWarpSpecializedILi1ELi1ELi32ELb0ELb0EEEJSH_NS5_IJNSR_ISF_SB_EES1I_EEEaSI_aSI_NS1D_6fusion15FusionCallbacksIS1H_NS1K_17LinearCombinationIaiaiLNS_15FloatRoundStyleE2EEESH_S1J_JEEENS4_5SM1004TMEM4LOAD26SM100_TMEM_LOAD_16dp32b32xES1B_NS10_INS11_ILi2ELi4ELi3EEES14_NSR_INS5_IJS15_SF_EEENS5_IJSF_SB_EEEEEEENS4_39AutoVectorizingCopyWithAssumedAlignmentILi128EEENS4_14SM90_TMA_STOREES1Y_S20_S20_EEEvvEEEEvNT_6ParamsE)
	.align		4
        /*000c*/ 	.word	index@(__assertfail)
	.align		4
        /*0010*/ 	.word	0x00000000
	.align		4
        /*0014*/ 	.word	0xfffffffe
	.align		4
        /*0018*/ 	.word	0x00000000
	.align		4
        /*001c*/ 	.word	0xfffffffd
	.align		4
        /*0020*/ 	.word	0x00000000
	.align		4
        /*0024*/ 	.word	0xfffffffc


//--------------------- .nv.constant4             --------------------------
	.section	.nv.constant4,"a",@progbits
	.align	8
	.align		8
.nv.constant4:
        /*0000*/ 	.dword	__assertfail
	.align		8
        /*0008*/ 	.dword	__unnamed_1
	.align		8
        /*0010*/ 	.dword	__unnamed_2
	.align		8
        /*0018*/ 	.dword	_ZN39_INTERNAL_3b0d6577_4_k_cu_33670b70_96224cuda3std3__45__cpo5beginE
	.align		8
        /*0020*/ 	.dword	_ZN39_INTERNAL_3b0d6577_4_k_cu_33670b70_96224cuda3std3__45__cpo3endE
	.align		8
        /*0028*/ 	.dword	_ZN39_INTERNAL_3b0d6577_4_k_cu_33670b70_96224cuda3std3__45__cpo6cbeginE
	.align		8
        /*0030*/ 	.dword	_ZN39_INTERNAL_3b0d6577_4_k_cu_33670b70_96224cuda3std3__45__cpo4cendE
	.align		8
        /*0038*/ 	.dword	_ZN39_INTERNAL_3b0d6577_4_k_cu_33670b70_96224cuda3std3__441_GLOBAL__N__3b0d6577_4_k_cu_33670b70_96226ignoreE
	.align		8
        /*0040*/ 	.dword	_ZN39_INTERNAL_3b0d6577_4_k_cu_33670b70_96224cuda3std3__419piecewise_constructE
	.align		8
        /*0048*/ 	.dword	_ZN39_INTERNAL_3b0d6577_4_k_cu_33670b70_96224cuda3std3__48in_placeE
	.align		8
        /*0050*/ 	.dword	_ZN39_INTERNAL_3b0d6577_4_k_cu_33670b70_96224cuda3std6ranges3__45__cpo4swapE
	.align		8
        /*0058*/ 	.dword	_ZN39_INTERNAL_3b0d6577_4_k_cu_33670b70_96224cuda3std6ranges3__45__cpo9iter_moveE
	.align		8
        /*0060*/ 	.dword	_ZN39_INTERNAL_3b0d6577_4_k_cu_33670b70_96224cute7productE
	.align		8
        /*0068*/ 	.dword	_ZN39_INTERNAL_3b0d6577_4_k_cu_33670b70_96224cute1_E
	.align		8
        /*0070*/ 	.dword	$str$25
	.align		8
        /*0078*/ 	.dword	$str$26
	.align		8
        /*0080*/ 	.dword	$str$27
	.align		8
        /*0088*/ 	.dword	$str$28


//--------------------- .text._ZN7cutlass13device_kernelINS_4gemm6kernel13GemmUniversalIN4cute5tupleIJiiiiEEENS1_10collective13CollectiveMmaINS1_35MainloopSm100TmaUmmaWarpSpecializedILi5ELi2ELi4ENS5_IJNS4_1CILi1EEENSA_ILi2EEESB_EEEEENS5_IJNSA_ILi64EEESF_NSA_ILi128EEEEEEaNS5_IJlSB_lEEEaSI_NS4_8TiledMMAINS4_8MMA_AtomIJNS4_15SM100_MMA_S8_SSIaaiLi64ELi64ELNS4_4UMMA5MajorE0ELSN_0ELNSM_8SaturateE0EEEEEENS4_6LayoutINS5_IJSB_SB_SB_EEENS5_IJNSA_ILi0EEEST_ST_EEEEENS5_IJNS4_10UnderscoreESW_SW_EEEEENS4_23SM90_TMA_LOAD_MULTICASTENS4_14ComposedLayoutINS4_7SwizzleILi3ELi4ELi3EEENS4_18smem_ptr_flag_bitsILi8EEENSR_INS5_IJNSA_ILi8EEESG_EEENS5_IJSG_SB_EEEEEEEvNS4_8identityENS4_13SM90_TMA_LOADES19_vS1A_EENS_8epilogue10collective18CollectiveEpilogueINS1D_23Sm100TmaWarpSpecializedILi1ELi1ELi32ELb0ELb0EEEJSH_NS5_IJNSR_ISF_SB_EES1I_EEEaSI_aSI_NS1D_6fusion15FusionCallbacksIS1H_NS1K_17LinearCombinationIaiaiLNS_15FloatRoundStyleE2EEESH_S1J_JEEENS4_5SM1004TMEM4LOAD26SM100_TMEM_LOAD_16dp32b32xES1B_NS10_INS11_ILi2ELi4ELi3EEES14_NSR_INS5_IJS15_SF_EEENS5_IJSF_SB_EEEEEEENS4_39AutoVectorizingCopyWithAssumedAlignmentILi128EEENS4_14SM90_TMA_STOREES1Y_S20_S20_EEEvvEEEEvNT_6ParamsE --------------------------
	.section	.text._ZN7cutlass13device_kernelINS_4gemm6kernel13GemmUniversalIN4cute5tupleIJiiiiEEENS1_10collective13CollectiveMmaINS1_35MainloopSm100TmaUmmaWarpSpecializedILi5ELi2ELi4ENS5_IJNS4_1CILi1EEENSA_ILi2EEESB_EEEEENS5_IJNSA_ILi64EEESF_NSA_ILi128EEEEEEaNS5_IJlSB_lEEEaSI_NS4_8TiledMMAINS4_8MMA_AtomIJNS4_15SM100_MMA_S8_SSIaaiLi64ELi64ELNS4_4UMMA5MajorE0ELSN_0ELNSM_8SaturateE0EEEEEENS4_6LayoutINS5_IJSB_SB_SB_EEENS5_IJNSA_ILi0EEEST_ST_EEEEENS5_IJNS4_10UnderscoreESW_SW_EEEEENS4_23SM90_TMA_LOAD_MULTICASTENS4_14ComposedLayoutINS4_7SwizzleILi3ELi4ELi3EEENS4_18smem_ptr_flag_bitsILi8EEENSR_INS5_IJNSA_ILi8EEESG_EEENS5_IJSG_SB_EEEEEEEvNS4_8identityENS4_13SM90_TMA_LOADES19_vS1A_EENS_8epilogue10collective18CollectiveEpilogueINS1D_23Sm100TmaWarpSpecializedILi1ELi1ELi32ELb0ELb0EEEJSH_NS5_IJNSR_ISF_SB_EES1I_EEEaSI_aSI_NS1D_6fusion15FusionCallbacksIS1H_NS1K_17LinearCombinationIaiaiLNS_15FloatRoundStyleE2EEESH_S1J_JEEENS4_5SM1004TMEM4LOAD26SM100_TMEM_LOAD_16dp32b32xES1B_NS10_INS11_ILi2ELi4ELi3EEES14_NSR_INS5_IJS15_SF_EEENS5_IJSF_SB_EEEEEEENS4_39AutoVectorizingCopyWithAssumedAlignmentILi128EEENS4_14SM90_TMA_STOREES1Y_S20_S20_EEEvvEEEEvNT_6ParamsE,"ax",@progbits
	.align	128
.text._ZN7cutlass13device_kernelINS_4gemm6kernel13GemmUniversalIN4cute5tupleIJiiiiEEENS1_10collective13CollectiveMmaINS1_35MainloopSm100TmaUmmaWarpSpecializedILi5ELi2ELi4ENS5_IJNS4_1CILi1EEENSA_ILi2EEESB_EEEEENS5_IJNSA_ILi64EEESF_NSA_ILi128EEEEEEaNS5_IJlSB_lEEEaSI_NS4_8TiledMMAINS4_8MMA_AtomIJNS4_15SM100_MMA_S8_SSIaaiLi64ELi64ELNS4_4UMMA5MajorE0ELSN_0ELNSM_8SaturateE0EEEEEENS4_6LayoutINS5_IJSB_SB_SB_EEENS5_IJNSA_ILi0EEEST_ST_EEEEENS5_IJNS4_10UnderscoreESW_SW_EEEEENS4_23SM90_TMA_LOAD_MULTICASTENS4_14ComposedLayoutINS4_7SwizzleILi3ELi4ELi3EEENS4_18smem_ptr_flag_bitsILi8EEENSR_INS5_IJNSA_ILi8EEESG_EEENS5_IJSG_SB_EEEEEEEvNS4_8identityENS4_13SM90_TMA_LOADES19_vS1A_EENS_8epilogue10collective18CollectiveEpilogueINS1D_23Sm100TmaWarpSpecializedILi1ELi1ELi32ELb0ELb0EEEJSH_NS5_IJNSR_ISF_SB_EES1I_EEEaSI_aSI_NS1D_6fusion15FusionCallbacksIS1H_NS1K_17LinearCombinationIaiaiLNS_15FloatRoundStyleE2EEESH_S1J_JEEENS4_5SM1004TMEM4LOAD26SM100_TMEM_LOAD_16dp32b32xES1B_NS10_INS11_ILi2ELi4ELi3EEES14_NSR_INS5_IJS15_SF_EEENS5_IJSF_SB_EEEEEEENS4_39AutoVectorizingCopyWithAssumedAlignmentILi128EEENS4_14SM90_TMA_STOREES1Y_S20_S20_EEEvvEEEEvNT_6ParamsE:
        .type           _ZN7cutlass13device_kernelINS_4gemm6kernel13GemmUniversalIN4cute5tupleIJiiiiEEENS1_10collective13CollectiveMmaINS1_35MainloopSm100TmaUmmaWarpSpecializedILi5ELi2ELi4ENS5_IJNS4_1CILi1EEENSA_ILi2EEESB_EEEEENS5_IJNSA_ILi64EEESF_NSA_ILi128EEEEEEaNS5_IJlSB_lEEEaSI_NS4_8TiledMMAINS4_8MMA_AtomIJNS4_15SM100_MMA_S8_SSIaaiLi64ELi64ELNS4_4UMMA5MajorE0ELSN_0ELNSM_8SaturateE0EEEEEENS4_6LayoutINS5_IJSB_SB_SB_EEENS5_IJNSA_ILi0EEEST_ST_EEEEENS5_IJNS4_10UnderscoreESW_SW_EEEEENS4_23SM90_TMA_LOAD_MULTICASTENS4_14ComposedLayoutINS4_7SwizzleILi3ELi4ELi3EEENS4_18smem_ptr_flag_bitsILi8EEENSR_INS5_IJNSA_ILi8EEESG_EEENS5_IJSG_SB_EEEEEEEvNS4_8identityENS4_13SM90_TMA_LOADES19_vS1A_EENS_8epilogue10collective18CollectiveEpilogueINS1D_23Sm100TmaWarpSpecializedILi1ELi1ELi32ELb0ELb0EEEJSH_NS5_IJNSR_ISF_SB_EES1I_EEEaSI_aSI_NS1D_6fusion15FusionCallbacksIS1H_NS1K_17LinearCombinationIaiaiLNS_15FloatRoundStyleE2EEESH_S1J_JEEENS4_5SM1004TMEM4LOAD26SM100_TMEM_LOAD_16dp32b32xES1B_NS10_INS11_ILi2ELi4ELi3EEES14_NSR_INS5_IJS15_SF_EEENS5_IJSF_SB_EEEEEEENS4_39AutoVectorizingCopyWithAssumedAlignmentILi128EEENS4_14SM90_TMA_STOREES1Y_S20_S20_EEEvvEEEEvNT_6ParamsE,@function
        .size           _ZN7cutlass13device_kernelINS_4gemm6kernel13GemmUniversalIN4cute5tupleIJiiiiEEENS1_10collective13CollectiveMmaINS1_35MainloopSm100TmaUmmaWarpSpecializedILi5ELi2ELi4ENS5_IJNS4_1CILi1EEENSA_ILi2EEESB_EEEEENS5_IJNSA_ILi64EEESF_NSA_ILi128EEEEEEaNS5_IJlSB_lEEEaSI_NS4_8TiledMMAINS4_8MMA_AtomIJNS4_15SM100_MMA_S8_SSIaaiLi64ELi64ELNS4_4UMMA5MajorE0ELSN_0ELNSM_8SaturateE0EEEEEENS4_6LayoutINS5_IJSB_SB_SB_EEENS5_IJNSA_ILi0EEEST_ST_EEEEENS5_IJNS4_10UnderscoreESW_SW_EEEEENS4_23SM90_TMA_LOAD_MULTICASTENS4_14ComposedLayoutINS4_7SwizzleILi3ELi4ELi3EEENS4_18smem_ptr_flag_bitsILi8EEENSR_INS5_IJNSA_ILi8EEESG_EEENS5_IJSG_SB_EEEEEEEvNS4_8identityENS4_13SM90_TMA_LOADES19_vS1A_EENS_8epilogue10collective18CollectiveEpilogueINS1D_23Sm100TmaWarpSpecializedILi1ELi1ELi32ELb0ELb0EEEJSH_NS5_IJNSR_ISF_SB_EES1I_EEEaSI_aSI_NS1D_6fusion15FusionCallbacksIS1H_NS1K_17LinearCombinationIaiaiLNS_15FloatRoundStyleE2EEESH_S1J_JEEENS4_5SM1004TMEM4LOAD26SM100_TMEM_LOAD_16dp32b32xES1B_NS10_INS11_ILi2ELi4ELi3EEES14_NSR_INS5_IJS15_SF_EEENS5_IJSF_SB_EEEEEEENS4_39AutoVectorizingCopyWithAssumedAlignmentILi128EEENS4_14SM90_TMA_STOREES1Y_S20_S20_EEEvvEEEEvNT_6ParamsE,(.L_x_138 - _ZN7cutlass13device_kernelINS_4gemm6kernel13GemmUniversalIN4cute5tupleIJiiiiEEENS1_10collective13CollectiveMmaINS1_35MainloopSm100TmaUmmaWarpSpecializedILi5ELi2ELi4ENS5_IJNS4_1CILi1EEENSA_ILi2EEESB_EEEEENS5_IJNSA_ILi64EEESF_NSA_ILi128EEEEEEaNS5_IJlSB_lEEEaSI_NS4_8TiledMMAINS4_8MMA_AtomIJNS4_15SM100_MMA_S8_SSIaaiLi64ELi64ELNS4_4UMMA5MajorE0ELSN_0ELNSM_8SaturateE0EEEEEENS4_6LayoutINS5_IJSB_SB_SB_EEENS5_IJNSA_ILi0EEEST_ST_EEEEENS5_IJNS4_10UnderscoreESW_SW_EEEEENS4_23SM90_TMA_LOAD_MULTICASTENS4_14ComposedLayoutINS4_7SwizzleILi3ELi4ELi3EEENS4_18smem_ptr_flag_bitsILi8EEENSR_INS5_IJNSA_ILi8EEESG_EEENS5_IJSG_SB_EEEEEEEvNS4_8identityENS4_13SM90_TMA_LOADES19_vS1A_EENS_8epilogue10collective18CollectiveEpilogueINS1D_23Sm100TmaWarpSpecializedILi1ELi1ELi32ELb0ELb0EEEJSH_NS5_IJNSR_ISF_SB_EES1I_EEEaSI_aSI_NS1D_6fusion15FusionCallbacksIS1H_NS1K_17LinearCombinationIaiaiLNS_15FloatRoundStyleE2EEESH_S1J_JEEENS4_5SM1004TMEM4LOAD26SM100_TMEM_LOAD_16dp32b32xES1B_NS10_INS11_ILi2ELi4ELi3EEES14_NSR_INS5_IJS15_SF_EEENS5_IJSF_SB_EEEEEEENS4_39AutoVectorizingCopyWithAssumedAlignmentILi128EEENS4_14SM90_TMA_STOREES1Y_S20_S20_EEEvvEEEEvNT_6ParamsE)
        .other          _ZN7cutlass13device_kernelINS_4gemm6kernel13GemmUniversalIN4cute5tupleIJiiiiEEENS1_10collective13CollectiveMmaINS1_35MainloopSm100TmaUmmaWarpSpecializedILi5ELi2ELi4ENS5_IJNS4_1CILi1EEENSA_ILi2EEESB_EEEEENS5_IJNSA_ILi64EEESF_NSA_ILi128EEEEEEaNS5_IJlSB_lEEEaSI_NS4_8TiledMMAINS4_8MMA_AtomIJNS4_15SM100_MMA_S8_SSIaaiLi64ELi64ELNS4_4UMMA5MajorE0ELSN_0ELNSM_8SaturateE0EEEEEENS4_6LayoutINS5_IJSB_SB_SB_EEENS5_IJNSA_ILi0EEEST_ST_EEEEENS5_IJNS4_10UnderscoreESW_SW_EEEEENS4_23SM90_TMA_LOAD_MULTICASTENS4_14ComposedLayoutINS4_7SwizzleILi3ELi4ELi3EEENS4_18smem_ptr_flag_bitsILi8EEENSR_INS5_IJNSA_ILi8EEESG_EEENS5_IJSG_SB_EEEEEEEvNS4_8identityENS4_13SM90_TMA_LOADES19_vS1A_EENS_8epilogue10collective18CollectiveEpilogueINS1D_23Sm100TmaWarpSpecializedILi1ELi1ELi32ELb0ELb0EEEJSH_NS5_IJNSR_ISF_SB_EES1I_EEEaSI_aSI_NS1D_6fusion15FusionCallbacksIS1H_NS1K_17LinearCombinationIaiaiLNS_15FloatRoundStyleE2EEESH_S1J_JEEENS4_5SM1004TMEM4LOAD26SM100_TMEM_LOAD_16dp32b32xES1B_NS10_INS11_ILi2ELi4ELi3EEES14_NSR_INS5_IJS15_SF_EEENS5_IJSF_SB_EEEEEEENS4_39AutoVectorizingCopyWithAssumedAlignmentILi128EEENS4_14SM90_TMA_STOREES1Y_S20_S20_EEEvvEEEEvNT_6ParamsE,@"STO_CUDA_ENTRY STV_DEFAULT"
_ZN7cutlass13device_kernelINS_4gemm6kernel13GemmUniversalIN4cute5tupleIJiiiiEEENS1_10collective13CollectiveMmaINS1_35MainloopSm100TmaUmmaWarpSpecializedILi5ELi2ELi4ENS5_IJNS4_1CILi1EEENSA_ILi2EEESB_EEEEENS5_IJNSA_ILi64EEESF_NSA_ILi128EEEEEEaNS5_IJlSB_lEEEaSI_NS4_8TiledMMAINS4_8MMA_AtomIJNS4_15SM100_MMA_S8_SSIaaiLi64ELi64ELNS4_4UMMA5MajorE0ELSN_0ELNSM_8SaturateE0EEEEEENS4_6LayoutINS5_IJSB_SB_SB_EEENS5_IJNSA_ILi0EEEST_ST_EEEEENS5_IJNS4_10UnderscoreESW_SW_EEEEENS4_23SM90_TMA_LOAD_MULTICASTENS4_14ComposedLayoutINS4_7SwizzleILi3ELi4ELi3EEENS4_18smem_ptr_flag_bitsILi8EEENSR_INS5_IJNSA_ILi8EEESG_EEENS5_IJSG_SB_EEEEEEEvNS4_8identityENS4_13SM90_TMA_LOADES19_vS1A_EENS_8epilogue10collective18CollectiveEpilogueINS1D_23Sm100TmaWarpSpecializedILi1ELi1ELi32ELb0ELb0EEEJSH_NS5_IJNSR_ISF_SB_EES1I_EEEaSI_aSI_NS1D_6fusion15FusionCallbacksIS1H_NS1K_17LinearCombinationIaiaiLNS_15FloatRoundStyleE2EEESH_S1J_JEEENS4_5SM1004TMEM4LOAD26SM100_TMEM_LOAD_16dp32b32xES1B_NS10_INS11_ILi2ELi4ELi3EEES14_NSR_INS5_IJS15_SF_EEENS5_IJSF_SB_EEEEEEENS4_39AutoVectorizingCopyWithAssumedAlignmentILi128EEENS4_14SM90_TMA_STOREES1Y_S20_S20_EEEvvEEEEvNT_6ParamsE:
[----:B------:R-:W1:Y:S01]  /*0000*/  LDC R1, c[0x0][0x37c] ;  /* 0x0000df00ff017b82 */ /* 0x000e620000000800 */
[----:B------:R-:W2:Y:S01]  /*0010*/  S2R R69, SR_TID.X ;  /* 0x0000000000457919 */ /* 0x000ea20000002100 */
[----:B------:R-:W3:Y:S01]  /*0020*/  LDCU.64 UR8, c[0x0][0x890] ;  /* 0x00011200ff0877ac */ /* 0x000ee20008000a00 */
[----:B------:R-:W-:Y:S02]  /*0030*/  PRMT R80, RZ, 0x7610, R80 ;  /* 0x00007610ff507816 */ /* 0x000fe40000000050 */
[----:B------:R-:W-:Y:S01]  /*0040*/  ELECT P3, URZ, PT ;  /* 0x0000000000ff782f */ /* 0x000fe20003860000 */
[----:B---3--:R-:W-:-:S04]  /*0050*/  UISETP.NE.U32.AND UP0, UPT, UR8, URZ, UPT ;  /* 0x000000ff0800728c */ /* 0x008fc8000bf05070 */
[----:B------:R-:W-:Y:S01]  /*0060*/  UISETP.NE.AND.EX UP0, UPT, UR9, URZ, UPT, UP0 ;  /* 0x000000ff0900728c */ /* 0x000fe2000bf05300 */
[----:B--2---:R-:W-:-:S05]  /*0070*/  SHF.R.U32.HI R81, RZ, 0x5, R69 ;  /* 0x00000005ff517819 */ /* 0x004fca0000011645 */
[----:B------:R-:W2:Y:S02]  /*0080*/  SHFL.IDX PT, R0, R81, RZ, 0x1f ;  /* 0x00001fff51007589 */ /* 0x000ea400000e0000 */
[----:B--2---:R-:W-:Y:S01]  /*0090*/  R2UR UR22, R0 ;  /* 0x00000000001672ca */ /* 0x004fe200000e0000 */
[----:B-1----:R-:W-:-:S14]  /*00a0*/  BRA.U UP0, `(.L_x_0) ;  /* 0x0000000100307547 */ /* 0x002fdc000b800000 */
[----:B------:R-:W1:Y:S02]  /*00b0*/  LDCU.64 UR4, c[0x0][0x888] ;  /* 0x00011100ff0477ac */ /* 0x000e640008000a00 */
[----:B-1----:R-:W-:-:S04]  /*00c0*/  UISETP.NE.U32.AND UP0, UPT, UR4, URZ, UPT ;  /* 0x000000ff0400728c */ /* 0x002fc8000bf05070 */
[----:B------:R-:W-:-:S09]  /*00d0*/  UISETP.NE.AND.EX UP0, UPT, UR5, URZ, UPT, UP0 ;  /* 0x000000ff0500728c */ /* 0x000fd2000bf05300 */
[----:B------:R-:W-:Y:S05]  /*00e0*/  BRA.U !UP0, `(.L_x_1) ;  /* 0x0000000108147547 */ /* 0x000fea000b800000 */
[----:B------:R-:W1:Y:S01]  /*00f0*/  LDC.64 R2, c[0x0][0x888] ;  /* 0x00022200ff027b82 */ /* 0x000e620000000a00 */
[----:B------:R-:W1:Y:S02]  /*0100*/  LDCU.64 UR4, c[0x0][0x358] ;  /* 0x00006b00ff0477ac */ /* 0x000e640008000a00 */
[----:B-1----:R1:W5:Y:S01]  /*0110*/  LDG.E R39, desc[UR4][R2.64] ;  /* 0x0000000402277981 */ /* 0x002362000c1e1900 */
[----:B------:R-:W-:Y:S01]  /*0120*/  HFMA2 R80, -RZ, RZ, 0, 5.9604644775390625e-08 ;  /* 0x00000001ff507431 */ /* 0x000fe200000001ff */
[----:B------:R-:W-:Y:S05]  /*0130*/  BRA `(.L_x_0) ;  /* 0x00000000000c7947 */ /* 0x000fea0003800000 */
.L_x_1:
[----:B------:R-:W1:Y:S01]  /*0140*/  LDCU UR4, c[0x0][0x880] ;  /* 0x00011000ff0477ac */ /* 0x000e620008000800 */
[----:B------:R-:W-:Y:S01]  /*0150*/  HFMA2 R80, -RZ, RZ, 0, 5.9604644775390625e-08 ;  /* 0x00000001ff507431 */ /* 0x000fe200000001ff */
[----:B-1----:R-:W-:-:S07]  /*0160*/  MOV R39, UR4 ;  /* 0x0000000400277c02 */ /* 0x002fce0008000f00 */
.L_x_0:
[----:B------:R-:W2:Y:S02]  /*0170*/  LDCU.64 UR4, c[0x0][0x8b0] ;  /* 0x00011600ff0477ac */ /* 0x000ea40008000a00 */
[----:B--2---:R-:W-:-:S04]  /*0180*/  UISETP.NE.U32.AND UP0, UPT, UR4, URZ, UPT ;  /* 0x000000ff0400728c */ /* 0x004fc8000bf05070 */
[----:B------:R-:W-:-:S09]  /*0190*/  UISETP.NE.AND.EX UP0, UPT, UR5, URZ, UPT, UP0 ;  /* 0x000000ff0500728c */ /* 0x000fd2000bf05300 */
[----:B------:R-:W-:Y:S05]  /*01a0*/  BRA.U UP0, `(.L_x_2) ;  /* 0x0000000100287547 */ /* 0x000fea000b800000 */
[----:B------:R-:W2:Y:S02]  /*01b0*/  LDCU.64 UR4, c[0x0][0x8a8] ;  /* 0x00011500ff0477ac */ /* 0x000ea40008000a00 */
[----:B--2---:R-:W-:-:S04]  /*01c0*/  UISETP.NE.U32.AND UP0, UPT, UR4, URZ, UPT ;  /* 0x000000ff0400728c */ /* 0x004fc8000bf05070 */
[----:B------:R-:W-:-:S09]  /*01d0*/  UISETP.NE.AND.EX UP0, UPT, UR5, URZ, UPT, UP0 ;  /* 0x000000ff0500728c */ /* 0x000fd2000bf05300 */
[----:B------:R-:W-:Y:S05]  /*01e0*/  BRA.U !UP0, `(.L_x_3) ;  /* 0x0000000108107547 */ /* 0x000fea000b800000 */
[----:B-1----:R-:W1:Y:S01]  /*01f0*/  LDC.64 R2, c[0x0][0x8a8] ;  /* 0x00022a00ff027b82 */ /* 0x002e620000000a00 */
[----:B------:R-:W1:Y:S02]  /*0200*/  LDCU.64 UR4, c[0x0][0x358] ;  /* 0x00006b00ff0477ac */ /* 0x000e640008000a00 */
[----:B-1----:R2:W5:Y:S01]  /*0210*/  LDG.E R38, desc[UR4][R2.64] ;  /* 0x0000000402267981 */ /* 0x002562000c1e1900 */
[----:B------:R-:W-:Y:S05]  /*0220*/  BRA `(.L_x_2) ;  /* 0x0000000000087947 */ /* 0x000fea0003800000 */
.L_x_3:
[----:B------:R-:W2:Y:S02]  /*0230*/  LDCU UR4, c[0x0][0x8a0] ;  /* 0x00011400ff0477ac */ /* 0x000ea40008000800 */
[----:B--2---:R-:W-:Y:S02]  /*0240*/  MOV R38, UR4 ;  /* 0x0000000400267c02 */ /* 0x004fe40008000f00 */
.L_x_2:
[----:B------:R-:W-:Y:S01]  /*0250*/  IMAD.U32 R0, RZ, RZ, UR22 ;  /* 0x00000016ff007e24 */ /* 0x000fe2000f8e00ff */
[----:B------:R-:W-:Y:S04]  /*0260*/  BSSY.RECONVERGENT B0, `(.L_x_4) ;  /* 0x000000c000007945 */ /* 0x000fe80003800200 */
[C---:B------:R-:W-:Y:S02]  /*0270*/  ISETP.NE.OR P1, PT, R0.reuse, 0x1, !P3 ;  /* 0x000000010000780c */ /* 0x040fe40005f25670 */
[----:B------:R-:W-:-:S11]  /*0280*/  ISETP.NE.OR P0, PT, R0, 0x3, !P3 ;  /* 0x000000030000780c */ /* 0x000fd60005f05670 */
[----:B------:R-:W-:Y:S05]  /*0290*/  @P1 BRA `(.L_x_5) ;  /* 0x0000000000201947 */ /* 0x000fea0003800000 */
[----:B------:R-:W3:Y:S02]  /*02a0*/  LDCU.64 UR4, c[0x0][0x348] ;  /* 0x00006900ff0477ac */ /* 0x000ee40008000a00 */
[----:B---3--:R-:W-:Y:S02]  /*02b0*/  UIADD3 UR6, UP1, UPT, UR4, 0x80, URZ ;  /* 0x0000008004067890 */ /* 0x008fe4000ff3e0ff */
[----:B------:R-:W-:Y:S02]  /*02c0*/  UIADD3 UR4, UP0, UPT, UR4, 0x180, URZ ;  /* 0x0000018004047890 */ /* 0x000fe4000ff1e0ff */
[----:B------:R-:W-:Y:S02]  /*02d0*/  UIADD3.X UR7, UPT, UPT, URZ, UR5, URZ, UP1, !UPT ;  /* 0x00000005ff077290 */ /* 0x000fe40008ffe4ff */
[----:B------:R-:W-:-:S07]  /*02e0*/  UIADD3.X UR5, UPT, UPT, URZ, UR5, URZ, UP0, !UPT ;  /* 0x00000005ff057290 */ /* 0x000fce00087fe4ff */
[----:B------:R3:W-:Y:S02]  /*02f0*/  UTMACCTL.PF [UR6] ;  /* 0x00000000060079b9 */ /* 0x0007e40008040000 */
[----:B------:R3:W-:Y:S02]  /*0300*/  UTMACCTL.PF [UR4] ;  /* 0x00000000040079b9 */ /* 0x0007e40008040000 */
[----:B---3--:R-:W-:Y:S01]  /*0310*/  NOP ;  /* 0x0000000000007918 */ /* 0x008fe20000000000 */
.L_x_5:
[----:B------:R-:W-:Y:S05]  /*0320*/  BSYNC.RECONVERGENT B0 ;  /* 0x0000000000007941 */ /* 0x000fea0003800200 */
.L_x_4:
[----:B------:R-:W-:Y:S04]  /*0330*/  BSSY.RECONVERGENT B0, `(.L_x_6) ;  /* 0x000000a000007945 */ /* 0x000fe80003800200 */
        /* <DEDUP_REMOVED lines=9> */
.L_x_7:
[----:B------:R-:W-:Y:S05]  /*03d0*/  BSYNC.RECONVERGENT B0 ;  /* 0x0000000000007941 */ /* 0x000fea0003800200 */
.L_x_6:
[----:B------:R-:W3:Y:S01]  /*03e0*/  LDCU.64 UR4, c[0x0][0x888] ;  /* 0x00011100ff0477ac */ /* 0x000ee20008000a00 */
[----:B------:R-:W-:Y:S02]  /*03f0*/  UISETP.EQ.U32.AND UP1, UPT, UR8, URZ, UPT ;  /* 0x000000ff0800728c */ /* 0x000fe4000bf22070 */
[----:B------:R-:W-:Y:S02]  /*0400*/  UPLOP3.LUT UP3, UPT, UPT, UPT, UPT, 0x80, 0x8 ;  /* 0x000000000008789c */ /* 0x000fe40003f6f070 */
[----:B---3--:R-:W-:-:S04]  /*0410*/  UISETP.NE.U32.AND UP0, UPT, UR4, URZ, UPT ;  /* 0x000000ff0400728c */ /* 0x008fc8000bf05070 */
[----:B------:R-:W-:-:S04]  /*0420*/  UISETP.NE.AND.EX UP0, UPT, UR5, URZ, UPT, UP0 ;  /* 0x000000ff0500728c */ /* 0x000fc8000bf05300 */
[----:B------:R-:W-:-:S04]  /*0430*/  UISETP.EQ.OR.EX UP2, UPT, UR9, URZ, !UP0, UP1 ;  /* 0x000000ff0900728c */ /* 0x000fc8000c742710 */
[----:B------:R-:W-:-:S05]  /*0440*/  UP2UR UR61, UPR, URZ, 0x4 ;  /* 0x00000004ff3d7883 */ /* 0x000fca0008000000 */
[----:B------:R-:W-:Y:S07]  /*0450*/  BRA.U !UP2, `(.L_x_8) ;  /* 0x000000010a207547 */ /* 0x000fee000b800000 */
[----:B-----5:R-:W-:Y:S01]  /*0460*/  R2UR UR5, R39 ;  /* 0x00000000270572ca */ /* 0x020fe200000e0000 */
[----:B------:R-:W-:Y:S02]  /*0470*/  UISETP.NE.U32.AND UP1, UPT, UR8, URZ, UPT ;  /* 0x000000ff0800728c */ /* 0x000fe4000bf25070 */
[----:B------:R-:W-:Y:S02]  /*0480*/  USEL UR4, URZ, 0xffffffff, UP0 ;  /* 0xffffffffff047887 */ /* 0x000fe40008000000 */
[----:B------:R-:W-:-:S08]  /*0490*/  UISETP.NE.AND.EX UP1, UPT, UR9, URZ, UPT, UP1 ;  /* 0x000000ff0900728c */ /* 0x000fd0000bf25310 */
[----:B------:R-:W-:-:S04]  /*04a0*/  UISETP.NE.AND UP0, UPT, UR5, URZ, UPT ;  /* 0x000000ff0500728c */ /* 0x000fc8000bf05270 */
[----:B------:R-:W-:-:S04]  /*04b0*/  @!UP1 USEL UR4, URZ, 0xffffffff, UP0 ;  /* 0xffffffffff049887 */ /* 0x000fc80008000000 */
[----:B------:R-:W-:-:S04]  /*04c0*/  ULOP3.LUT UR4, UR4, 0x1, URZ, 0xc0, !UPT ;  /* 0x0000000104047892 */ /* 0x000fc8000f8ec0ff */
[----:B------:R-:W-:-:S11]  /*04d0*/  UISETP.NE.U32.AND UP3, UPT, UR4, 0x1, UPT ;  /* 0x000000010400788c */ /* 0x000fd6000bf65070 */
.L_x_8:
[----:B-12---:R-:W1:Y:S01]  /*04e0*/  SHFL.IDX PT, R2, R81, RZ, 0x1f ;  /* 0x00001fff51027589 */ /* 0x006e6200000e0000 */
[----:B------:R-:W-:-:S04]  /*04f0*/  UISETP.NE.AND UP0, UPT, UR22, 0x2, UPT ;  /* 0x000000021600788c */ /* 0x000fc8000bf05270 */
[----:B------:R-:W-:Y:S01]  /*0500*/  USEL UR34, URZ, 0x1, UP0 ;  /* 0x00000001ff227887 */ /* 0x000fe20008000000 */
[----:B-1----:R-:W-:-:S13]  /*0510*/  ISETP.NE.AND P0, PT, R2, RZ, PT ;  /* 0x000000ff0200720c */ /* 0x002fda0003f05270 */
[----:B------:R-:W-:Y:S05]  /*0520*/  @P0 BRA `(.L_x_9) ;  /* 0x0000000000600947 */ /* 0x000fea0003800000 */
[----:B------:R-:W1:Y:S01]  /*0530*/  S2UR UR4, SR_CgaCtaId ;  /* 0x00000000000479c3 */ /* 0x000e620000008800 */
[----:B------:R-:W-:Y:S01]  /*0540*/  UMOV UR5, 0x400 ;  /* 0x0000040000057882 */ /* 0x000fe20000000000 */
[----:B------:R-:W-:Y:S01]  /*0550*/  UMOV UR8, 0x1 ;  /* 0x0000000100087882 */ /* 0x000fe20000000000 */
[----:B------:R-:W-:Y:S01]  /*0560*/  UMOV UR6, 0x2 ;  /* 0x0000000200067882 */ /* 0x000fe20000000000 */
[----:B------:R-:W-:-:S04]  /*0570*/  UIADD3 UR8, UPT, UPT, -UR8, 0x100000, URZ ;  /* 0x0010000008087890 */ /* 0x000fc8000fffe1ff */
[----:B------:R-:W-:Y:S02]  /*0580*/  USHF.L.U32 UR9, UR8, 0xb, URZ ;  /* 0x0000000b08097899 */ /* 0x000fe400080006ff */
[----:B------:R-:W-:Y:S02]  /*0590*/  USHF.L.U32 UR8, UR8, 0x1, URZ ;  /* 0x0000000108087899 */ /* 0x000fe400080006ff */
[----:B------:R-:W-:-:S04]  /*05a0*/  UIADD3 UR6, UPT, UPT, -UR6, 0x100000, URZ ;  /* 0x0010000006067890 */ /* 0x000fc8000fffe1ff */
[----:B------:R-:W-:Y:S02]  /*05b0*/  USHF.L.U32 UR7, UR6, 0xb, URZ ;  /* 0x0000000b06077899 */ /* 0x000fe400080006ff */
[----:B------:R-:W-:Y:S01]  /*05c0*/  USHF.L.U32 UR6, UR6, 0x1, URZ ;  /* 0x0000000106067899 */ /* 0x000fe200080006ff */
[----:B------:R-:W-:Y:S01]  /*05d0*/  ELECT P0, URZ, PT ;  /* 0x0000000000ff782f */ /* 0x000fe20003800000 */
[----:B-1----:R-:W-:Y:S01]  /*05e0*/  ULEA UR4, UR4, UR5, 0x18 ;  /* 0x0000000504047291 */ /* 0x002fe2000f8ec0ff */
[----:B------:R-:W1:Y:S11]  /*05f0*/  FENCE.VIEW.ASYNC.S ;  /* 0x00000000000073c6 */ /* 0x000e760000000000 */
[----:B-1----:R1:W2:Y:S01]  /*0600*/  SYNCS.EXCH.64 URZ, [UR4], UR8 ;  /* 0x0000000804ff75b2 */ /* 0x0022a20008000100 */
[----:B------:R1:W3:Y:S01]  /*0610*/  SYNCS.EXCH.64 URZ, [UR4+0x28], UR6 ;  /* 0x0000280604ff75b2 */ /* 0x0002e20008000100 */
[----:B------:R1:W4:Y:S01]  /*0620*/  SYNCS.EXCH.64 URZ, [UR4+0x8], UR8 ;  /* 0x0000080804ff75b2 */ /* 0x0003220008000100 */
[----:B------:R1:W1:Y:S01]  /*0630*/  SYNCS.EXCH.64 URZ, [UR4+0x30], UR6 ;  /* 0x0000300604ff75b2 */ /* 0x0002620008000100 */
[----:B------:R1:W1:Y:S01]  /*0640*/  SYNCS.EXCH.64 URZ, [UR4+0x10], UR8 ;  /* 0x0000100804ff75b2 */ /* 0x0002620008000100 */
[----:B------:R1:W1:Y:S01]  /*0650*/  SYNCS.EXCH.64 URZ, [UR4+0x38], UR6 ;  /* 0x0000380604ff75b2 */ /* 0x0002620008000100 */
[----:B------:R1:W1:Y:S01]  /*0660*/  SYNCS.EXCH.64 URZ, [UR4+0x18], UR8 ;  /* 0x0000180804ff75b2 */ /* 0x0002620008000100 */
[----:B------:R1:W1:Y:S01]  /*0670*/  SYNCS.EXCH.64 URZ, [UR4+0x40], UR6 ;  /* 0x0000400604ff75b2 */ /* 0x0002620008000100 */
[----:B------:R1:W1:Y:S01]  /*0680*/  SYNCS.EXCH.64 URZ, [UR4+0x20], UR8 ;  /* 0x0000200804ff75b2 */ /* 0x0002620008000100 */
[----:B------:R1:W1:Y:S01]  /*0690*/  SYNCS.EXCH.64 URZ, [UR4+0x48], UR6 ;  /* 0x0000480604ff75b2 */ /* 0x0002620008000100 */
[----:B------:R-:W-:Y:S01]  /*06a0*/  NOP ;  /* 0x0000000000007918 */ /* 0x000fe20000000000 */
.L_x_9:
[----:B------:R-:W2:Y:S01]  /*06b0*/  SHFL.IDX PT, R2, R81, RZ, 0x1f ;  /* 0x00001fff51027589 */ /* 0x000ea200000e0000 */
[----:B------:R-:W-:Y:S01]  /*06c0*/  NOP ;  /* 0x0000000000007918 */ /* 0x000fe20000000000 */
[----:B--2---:R-:W-:-:S13]  /*06d0*/  ISETP.NE.AND P0, PT, R2, 0x1, PT ;  /* 0x000000010200780c */ /* 0x004fda0003f05270 */
[----:B------:R-:W-:Y:S05]  /*06e0*/  @P0 BRA `(.L_x_10) ;  /* 0x0000000000400947 */ /* 0x000fea0003800000 */
[----:B-1----:R-:W1:Y:S01]  /*06f0*/  S2UR UR4, SR_CgaCtaId ;  /* 0x00000000000479c3 */ /* 0x002e620000008800 */
        /* <DEDUP_REMOVED lines=12> */
[----:B-1----:R2:W1:Y:S01]  /*07c0*/  SYNCS.EXCH.64 URZ, [UR4+0x50], UR8 ;  /* 0x0000500804ff75b2 */ /* 0x0024620008000100 */
[----:B------:R2:W1:Y:S02]  /*07d0*/  SYNCS.EXCH.64 URZ, [UR4+0x58], UR6 ;  /* 0x0000580604ff75b2 */ /* 0x0004640008000100 */
[----:B--2---:R-:W-:Y:S01]  /*07e0*/  NOP ;  /* 0x0000000000007918 */ /* 0x004fe20000000000 */
.L_x_10:
[----:B------:R-:W2:Y:S01]  /*07f0*/  SHFL.IDX PT, R2, R81, RZ, 0x1f ;  /* 0x00001fff51027589 */ /* 0x000ea200000e0000 */
[----:B------:R-:W-:Y:S01]  /*0800*/  NOP ;  /* 0x0000000000007918 */ /* 0x000fe20000000000 */
[----:B--2---:R-:W-:-:S13]  /*0810*/  ISETP.NE.AND P0, PT, R2, 0x3, PT ;  /* 0x000000030200780c */ /* 0x004fda0003f05270 */
[----:B------:R-:W-:Y:S05]  /*0820*/  @P0 BRA `(.L_x_11) ;  /* 0x0000000000300947 */ /* 0x000fea0003800000 */
[----:B-1----:R-:W1:Y:S01]  /*0830*/  S2UR UR6, SR_CgaCtaId ;  /* 0x00000000000679c3 */ /* 0x002e620000008800 */
[----:B------:R-:W-:Y:S01]  /*0840*/  UMOV UR4, 0x400 ;  /* 0x0000040000047882 */ /* 0x000fe20000000000 */
[----:B------:R-:W-:Y:S01]  /*0850*/  UMOV UR5, 0x20 ;  /* 0x0000002000057882 */ /* 0x000fe20000000000 */
[----:B------:R-:W-:Y:S01]  /*0860*/  ELECT P0, URZ, PT ;  /* 0x0000000000ff782f */ /* 0x000fe20003800000 */
[----:B-1----:R-:W-:Y:S02]  /*0870*/  ULEA UR6, UR6, UR4, 0x18 ;  /* 0x0000000406067291 */ /* 0x002fe4000f8ec0ff */
[----:B------:R-:W-:-:S04]  /*0880*/  UIADD3 UR4, UPT, UPT, -UR5, 0x100000, URZ ;  /* 0x0010000005047890 */ /* 0x000fc8000fffe1ff */
[----:B------:R-:W-:Y:S02]  /*0890*/  USHF.L.U32 UR5, UR4, 0xb, URZ ;  /* 0x0000000b04057899 */ /* 0x000fe400080006ff */
[----:B------:R-:W-:Y:S01]  /*08a0*/  USHF.L.U32 UR4, UR4, 0x1, URZ ;  /* 0x0000000104047899 */ /* 0x000fe200080006ff */
[----:B------:R-:W1:Y:S11]  /*08b0*/  FENCE.VIEW.ASYNC.S ;  /* 0x00000000000073c6 */ /* 0x000e760000000000 */
[----:B-1----:R2:W1:Y:S01]  /*08c0*/  SYNCS.EXCH.64 URZ, [UR6+0x60], UR4 ;  /* 0x0000600406ff75b2 */ /* 0x0024620008000100 */
[----:B------:R2:W1:Y:S02]  /*08d0*/  SYNCS.EXCH.64 URZ, [UR6+0x68], UR4 ;  /* 0x0000680406ff75b2 */ /* 0x0004640008000100 */
[----:B--2---:R-:W-:Y:S01]  /*08e0*/  NOP ;  /* 0x0000000000007918 */ /* 0x004fe20000000000 */
.L_x_11:
[----:B------:R-:W2:Y:S01]  /*08f0*/  SHFL.IDX PT, R2, R81, RZ, 0x1f ;  /* 0x00001fff51027589 */ /* 0x000ea200000e0000 */
[----:B------:R-:W-:Y:S01]  /*0900*/  NOP ;  /* 0x0000000000007918 */ /* 0x000fe20000000000 */
[----:B--2---:R-:W-:-:S13]  /*0910*/  ISETP.NE.AND P0, PT, R2, 0x4, PT ;  /* 0x000000040200780c */ /* 0x004fda0003f05270 */
[----:B------:R-:W-:Y:S05]  /*0920*/  @P0 BRA `(.L_x_12) ;  /* 0x00000000004c0947 */ /* 0x000fea0003800000 */
[----:B-1----:R-:W1:Y:S01]  /*0930*/  S2UR UR6, SR_CgaCtaId ;  /* 0x00000000000679c3 */ /* 0x002e620000008800 */
[----:B------:R-:W-:Y:S01]  /*0940*/  UMOV UR4, 0x1e0 ;  /* 0x000001e000047882 */ /* 0x000fe20000000000 */
[----:B------:R-:W-:Y:S01]  /*0950*/  UMOV UR5, 0x400 ;  /* 0x0000040000057882 */ /* 0x000fe20000000000 */
[----:B------:R-:W-:Y:S01]  /*0960*/  USEL UR4, UR4, 0x1a0, UP3 ;  /* 0x000001a004047887 */ /* 0x000fe20009800000 */
[----:B------:R-:W-:Y:S01]  /*0970*/  UMOV UR8, 0x1 ;  /* 0x0000000100087882 */ /* 0x000fe20000000000 */
[----:B------:R-:W-:Y:S01]  /*0980*/  ELECT P0, URZ, PT ;  /* 0x0000000000ff782f */ /* 0x000fe20003800000 */
[----:B------:R-:W-:-:S04]  /*0990*/  UIADD3 UR8, UPT, UPT, -UR8, 0x100000, URZ ;  /* 0x0010000008087890 */ /* 0x000fc8000fffe1ff */
[----:B------:R-:W-:Y:S02]  /*09a0*/  USHF.L.U32 UR9, UR8, 0xb, URZ ;  /* 0x0000000b08097899 */ /* 0x000fe400080006ff */
[----:B------:R-:W-:Y:S02]  /*09b0*/  USHF.L.U32 UR8, UR8, 0x1, URZ ;  /* 0x0000000108087899 */ /* 0x000fe400080006ff */
[----:B-1----:R-:W-:Y:S02]  /*09c0*/  ULEA UR6, UR6, UR5, 0x18 ;  /* 0x0000000506067291 */ /* 0x002fe4000f8ec0ff */
[----:B------:R-:W-:-:S04]  /*09d0*/  UIADD3 UR4, UPT, UPT, -UR4, 0x100000, URZ ;  /* 0x0010000004047890 */ /* 0x000fc8000fffe1ff */
[----:B------:R-:W-:Y:S02]  /*09e0*/  USHF.L.U32 UR5, UR4, 0xb, URZ ;  /* 0x0000000b04057899 */ /* 0x000fe400080006ff */
[----:B------:R-:W-:Y:S01]  /*09f0*/  USHF.L.U32 UR4, UR4, 0x1, URZ ;  /* 0x0000000104047899 */ /* 0x000fe200080006ff */
[----:B------:R-:W1:Y:S03]  /*0a00*/  FENCE.VIEW.ASYNC.S ;  /* 0x00000000000073c6 */ /* 0x000e660000000000 */
[----:B-1----:R2:W1:Y:S08]  /*0a10*/  SYNCS.EXCH.64 URZ, [UR6+0x70], UR8 ;  /* 0x0000700806ff75b2 */ /* 0x0024700008000100 */
[----:B------:R2:W1:Y:S01]  /*0a20*/  SYNCS.EXCH.64 URZ, [UR6+0x80], UR4 ;  /* 0x0000800406ff75b2 */ /* 0x0004620008000100 */
[----:B------:R2:W1:Y:S01]  /*0a30*/  SYNCS.EXCH.64 URZ, [UR6+0x78], UR8 ;  /* 0x0000780806ff75b2 */ /* 0x0004620008000100 */
[----:B------:R2:W1:Y:S02]  /*0a40*/  SYNCS.EXCH.64 URZ, [UR6+0x88], UR4 ;  /* 0x0000880406ff75b2 */ /* 0x0004640008000100 */
[----:B--2---:R-:W-:Y:S01]  /*0a50*/  NOP ;  /* 0x0000000000007918 */ /* 0x004fe20000000000 */
.L_x_12:
        /* <DEDUP_REMOVED lines=18> */
[----:B------:R2:W1:Y:S01]  /*0b80*/  SYNCS.EXCH.64 URZ, [UR4+0xb0], UR6 ;  /* 0x0000b00604ff75b2 */ /* 0x0004620008000100 */
[----:B------:R2:W1:Y:S01]  /*0b90*/  SYNCS.EXCH.64 URZ, [UR4+0x98], UR8 ;  /* 0x0000980804ff75b2 */ /* 0x0004620008000100 */
[----:B------:R2:W1:Y:S01]  /*0ba0*/  SYNCS.EXCH.64 URZ, [UR4+0xb8], UR6 ;  /* 0x0000b80604ff75b2 */ /* 0x0004620008000100 */
[----:B------:R2:W1:Y:S01]  /*0bb0*/  SYNCS.EXCH.64 URZ, [UR4+0xa0], UR8 ;  /* 0x0000a00804ff75b2 */ /* 0x0004620008000100 */
[----:B------:R2:W1:Y:S01]  /*0bc0*/  SYNCS.EXCH.64 URZ, [UR4+0xc0], UR6 ;  /* 0x0000c00604ff75b2 */ /* 0x0004620008000100 */
[----:B------:R2:W1:Y:S01]  /*0bd0*/  SYNCS.EXCH.64 URZ, [UR4+0xa8], UR8 ;  /* 0x0000a80804ff75b2 */ /* 0x0004620008000100 */
[----:B------:R2:W1:Y:S02]  /*0be0*/  SYNCS.EXCH.64 URZ, [UR4+0xc8], UR6 ;  /* 0x0000c80604ff75b2 */ /* 0x0004640008000100 */
[----:B--2---:R-:W-:Y:S01]  /*0bf0*/  NOP ;  /* 0x0000000000007918 */ /* 0x004fe20000000000 */
.L_x_13:
[----:B------:R-:W2:Y:S01]  /*0c00*/  SHFL.IDX PT, R2, R81, RZ, 0x1f ;  /* 0x00001fff51027589 */ /* 0x000ea200000e0000 */
[----:B------:R-:W1:Y:S01]  /*0c10*/  S2UR UR48, SR_CgaCtaId ;  /* 0x00000000003079c3 */ /* 0x000e620000008800 */
[----:B------:R-:W-:Y:S01]  /*0c20*/  NOP ;  /* 0x0000000000007918 */ /* 0x000fe20000000000 */
[----:B--2---:R-:W-:-:S13]  /*0c30*/  ISETP.NE.AND P0, PT, R2, 0x3, PT ;  /* 0x000000030200780c */ /* 0x004fda0003f05270 */
[----:B-1----:R-:W-:Y:S05]  /*0c40*/  @P0 BRA `(.L_x_14) ;  /* 0x0000000000340947 */ /* 0x002fea0003800000 */
[----:B------:R-:W-:Y:S01]  /*0c50*/  UMOV UR4, 0x400 ;  /* 0x0000040000047882 */ /* 0x000fe20000000000 */
[----:B------:R-:W-:Y:S01]  /*0c60*/  UMOV UR6, 0x20 ;  /* 0x0000002000067882 */ /* 0x000fe20000000000 */
[----:B------:R-:W-:Y:S02]  /*0c70*/  ULEA UR4, UR48, UR4, 0x18 ;  /* 0x0000000430047291 */ /* 0x000fe4000f8ec0ff */
[----:B------:R-:W-:-:S04]  /*0c80*/  UIADD3 UR6, UPT, UPT, -UR6, 0x100000, URZ ;  /* 0x0010000006067890 */ /* 0x000fc8000fffe1ff */
[----:B------:R-:W-:Y:S02]  /*0c90*/  USHF.L.U32 UR7, UR6, 0xb, URZ ;  /* 0x0000000b06077899 */ /* 0x000fe400080006ff */
[----:B------:R-:W-:Y:S01]  /*0ca0*/  USHF.L.U32 UR6, UR6, 0x1, URZ ;  /* 0x0000000106067899 */ /* 0x000fe200080006ff */
[----:B------:R-:W-:Y:S01]  /*0cb0*/  ELECT P0, URZ, PT ;  /* 0x0000000000ff782f */ /* 0x000fe20003800000 */
[----:B------:R-:W1:Y:S10]  /*0cc0*/  FENCE.VIEW.ASYNC.S ;  /* 0x00000000000073c6 */ /* 0x000e740000000000 */
[----:B-1----:R1:W2:Y:S01]  /*0cd0*/  SYNCS.EXCH.64 URZ, [UR4+0xd0], UR6 ;  /* 0x0000d00604ff75b2 */ /* 0x0022a20008000100 */
[----:B------:R1:W1:Y:S01]  /*0ce0*/  SYNCS.EXCH.64 URZ, [UR4+0xe0], UR6 ;  /* 0x0000e00604ff75b2 */ /* 0x0002620008000100 */
[----:B------:R1:W1:Y:S01]  /*0cf0*/  SYNCS.EXCH.64 URZ, [UR4+0xd8], UR6 ;  /* 0x0000d80604ff75b2 */ /* 0x0002620008000100 */
[----:B------:R1:W1:Y:S01]  /*0d00*/  SYNCS.EXCH.64 URZ, [UR4+0xe8], UR6 ;  /* 0x0000e80604ff75b2 */ /* 0x0002620008000100 */
[----:B------:R-:W-:Y:S01]  /*0d10*/  NOP ;  /* 0x0000000000007918 */ /* 0x000fe20000000000 */
.L_x_14:
[----:B-1----:R-:W1:Y:S01]  /*0d20*/  LDCU UR4, c[0x0][0x36c] ;  /* 0x00006d80ff0477ac */ /* 0x002e620008000800 */
[----:B------:R-:W-:Y:S01]  /*0d30*/  ISETP.NE.OR P3, PT, R0, 0x2, !P3 ;  /* 0x000000020000780c */ /* 0x000fe20005f65670 */
[----:B------:R-:W-:Y:S01]  /*0d40*/  NOP ;  /* 0x0000000000007918 */ /* 0x000fe20000000000 */
[----:B------:R-:W-:Y:S01]  /*0d50*/  LOP3.LUT R0, R69, 0x1f, RZ, 0xc0, !PT ;  /* 0x0000001f45007812 */ /* 0x000fe200078ec0ff */
[----:B------:R-:W-:Y:S02]  /*0d60*/  UISETP.NE.AND UP4, UPT, UR22, URZ, UPT ;  /* 0x000000ff1600728c */ /* 0x000fe4000bf85270 */
[----:B-1----:R-:W-:-:S09]  /*0d70*/  UISETP.EQ.U32.AND UP5, UPT, UR4, 0x1, UPT ;  /* 0x000000010400788c */ /* 0x002fd2000bfa2070 */
[----:B------:R-:W-:Y:S05]  /*0d80*/  BRA.U !UP5, `(.L_x_15) ;  /* 0x000000010d087547 */ /* 0x000fea000b800000 */
[----:B--234-:R-:W-:Y:S01]  /*0d90*/  UCGABAR_ARV ;  /* 0x00000000000079c7 */ /* 0x01cfe20008000000 */
[----:B------:R-:W-:Y:S05]  /*0da0*/  BRA `(.L_x_16) ;  /* 0x0000000000047947 */ /* 0x000fea0003800000 */
.L_x_15:
[----:B--234-:R-:W-:Y:S01]  /*0db0*/  NOP ;  /* 0x0000000000007918 */ /* 0x01cfe20000000000 */
.L_x_16:
[----:B------:R-:W1:Y:S01]  /*0dc0*/  S2UR UR7, SR_CTAID.X ;  /* 0x00000000000779c3 */ /* 0x000e620000002500 */
[----:B------:R-:W-:-:S05]  /*0dd0*/  CS2R.32 R3, SR_CgaSize ;  /* 0x0000000000037805 */ /* 0x000fca0000008a00 */
[----:B------:R-:W-:-:S05]  /*0de0*/  IMAD R3, R3, -0xa0, RZ ;  /* 0xffffff6003037824 */ /* 0x000fca00078e02ff */
[----:B------:R-:W-:-:S14]  /*0df0*/  R2UR UR5, R3 ;  /* 0x00000000030572ca */ /* 0x000fdc00000e0000 */
[----:B------:R-:W2:Y:S01]  /*0e00*/  LDCU UR5, c[0x0][UR5+0x2b0] ;  /* 0x00005600050577ac */ /* 0x000ea20008000800 */
[----:B------:R-:W-:-:S05]  /*0e10*/  CS2R.32 R3, SR_CgaSize ;  /* 0x0000000000037805 */ /* 0x000fca0000008a00 */
[----:B------:R-:W-:-:S05]  /*0e20*/  IMAD R3, R3, -0xa0, RZ ;  /* 0xffffff6003037824 */ /* 0x000fca00078e02ff */
[----:B------:R-:W-:-:S14]  /*0e30*/  R2UR UR4, R3 ;  /* 0x00000000030472ca */ /* 0x000fdc00000e0000 */
[----:B------:R-:W3:Y:S01]  /*0e40*/  LDCU UR4, c[0x0][UR4+0x2b4] ;  /* 0x00005680040477ac */ /* 0x000ee20008000800 */
[----:B------:R-:W4:Y:S01]  /*0e50*/  S2UR UR8, SR_CTAID.Y ;  /* 0x00000000000879c3 */ /* 0x000f220000002600 */
[----:B------:R-:W3:Y:S01]  /*0e60*/  LDCU UR23, c[0x0][0xb24] ;  /* 0x00016480ff1777ac */ /* 0x000ee20008000800 */
[----:B------:R-:W-:-:S05]  /*0e70*/  CS2R.32 R3, SR_CgaSize ;  /* 0x0000000000037805 */ /* 0x000fca0000008a00 */
[----:B------:R-:W-:-:S05]  /*0e80*/  IMAD R3, R3, -0xa0, RZ ;  /* 0xffffff6003037824 */ /* 0x000fca00078e02ff */
[----:B------:R-:W-:-:S14]  /*0e90*/  R2UR UR60, R3 ;  /* 0x00000000033c72ca */ /* 0x000fdc00000e0000 */
[----:B------:R-:W3:Y:S01]  /*0ea0*/  LDCU UR60, c[0x0][UR60+0x2a0] ;  /* 0x000054003c3c77ac */ /* 0x000ee20008000800 */
[----:B------:R-:W1:Y:S01]  /*0eb0*/  S2UR UR36, SR_CTAID.Z ;  /* 0x00000000002479c3 */ /* 0x000e620000002700 */
[----:B------:R-:W-:-:S05]  /*0ec0*/  CS2R.32 R3, SR_CgaSize ;  /* 0x0000000000037805 */ /* 0x000fca0000008a00 */
[----:B------:R-:W-:-:S05]  /*0ed0*/  IMAD R3, R3, -0xa0, RZ ;  /* 0xffffff6003037824 */ /* 0x000fca00078e02ff */
[----:B------:R-:W-:-:S14]  /*0ee0*/  R2UR UR57, R3 ;  /* 0x00000000033972ca */ /* 0x000fdc00000e0000 */
[----:B------:R-:W3:Y:S01]  /*0ef0*/  LDCU UR57, c[0x0][UR57+0x2a4] ;  /* 0x00005480393977ac */ /* 0x000ee20008000800 */
[----:B------:R-:W3:Y:S01]  /*0f00*/  LDCU UR40, c[0x0][0xb24] ;  /* 0x00016480ff2877ac */ /* 0x000ee20008000800 */
[----:B-1----:R-:W-:Y:S01]  /*0f10*/  I2FP.F32.U32 R3, UR7 ;  /* 0x0000000700037c45 */ /* 0x002fe20008201000 */
[----:B------:R-:W1:Y:S04]  /*0f20*/  LDCU UR26, c[0x0][0xb30] ;  /* 0x00016600ff1a77ac */ /* 0x000e680008000800 */
[----:B--2---:R-:W-:Y:S01]  /*0f30*/  FMUL R3, R3, UR5 ;  /* 0x0000000503037c20 */ /* 0x004fe20008400000 */
[----:B------:R-:W-:Y:S01]  /*0f40*/  USHF.L.U32 UR24, UR48, 0xc, URZ ;  /* 0x0000000c30187899 */ /* 0x000fe200080006ff */
[----:B----4-:R-:W-:Y:S01]  /*0f50*/  I2FP.F32.U32 R2, UR8 ;  /* 0x0000000800027c45 */ /* 0x010fe20008201000 */
[----:B---3--:R-:W-:-:S03]  /*0f60*/  UISETP.GE.AND UP2, UPT, UR23, 0x1, UPT ;  /* 0x000000011700788c */ /* 0x008fc6000bf46270 */
[----:B------:R-:W2:Y:S01]  /*0f70*/  F2I.U32.TRUNC.NTZ R3, R3 ;  /* 0x0000000300037305 */ /* 0x000ea2000020f000 */
[----:B------:R-:W-:Y:S01]  /*0f80*/  UMOV UR46, UR7 ;  /* 0x00000007002e7c82 */ /* 0x000fe20008000000 */
[----:B------:R-:W-:Y:S01]  /*0f90*/  FMUL R2, R2, UR4 ;  /* 0x0000000402027c20 */ /* 0x000fe20008400000 */
[----:B------:R-:W-:-:S05]  /*0fa0*/  UMOV UR45, UR8 ;  /* 0x00000008002d7c82 */ /* 0x000fca0008000000 */
[----:B------:R-:W3:Y:S01]  /*0fb0*/  F2I.U32.TRUNC.NTZ R2, R2 ;  /* 0x0000000200027305 */ /* 0x000ee2000020f000 */
[----:B--2---:R-:W-:Y:S02]  /*0fc0*/  R2UR UR4, R3 ;  /* 0x00000000030472ca */ /* 0x004fe400000e0000 */
[----:B---3--:R-:W-:Y:S02]  /*0fd0*/  R2UR UR6, R2 ;  /* 0x00000000020672ca */ /* 0x008fe400000e0000 */
[----:B------:R-:W-:-:S09]  /*0fe0*/  PRMT R2, RZ, 0x7610, R2 ;  /* 0x00007610ff027816 */ /* 0x000fd20000000002 */
[----:B------:R-:W-:-:S04]  /*0ff0*/  UIADD3 UR5, UPT, UPT, -UR4, URZ, URZ ;  /* 0x000000ff04057290 */ /* 0x000fc8000fffe1ff */
[----:B------:R-:W-:Y:S02]  /*1000*/  UIMAD UR60, UR60, UR5, UR7 ;  /* 0x000000053c3c72a4 */ /* 0x000fe4000f8e0207 */
[----:B------:R-:W-:-:S04]  /*1010*/  UIADD3 UR4, UPT, UPT, -UR6, URZ, URZ ;  /* 0x000000ff06047290 */ /* 0x000fc8000fffe1ff */
[----:B------:R-:W-:Y:S01]  /*1020*/  UIMAD UR57, UR57, UR4, UR8 ;  /* 0x00000004393972a4 */ /* 0x000fe2000f8e0208 */
[----:B-1----:R-:W-:Y:S11]  /*1030*/  BRA.U UP4, `(.L_x_17) ;  /* 0x0000000104247547 */ /* 0x002ff6000b800000 */
[----:B------:R-:W-:Y:S02]  /*1040*/  UISETP.NE.AND UP0, UPT, UR57, URZ, UPT ;  /* 0x000000ff3900728c */ /* 0x000fe4000bf05270 */
[----:B------:R-:W-:Y:S02]  /*1050*/  UISETP.NE.AND UP1, UPT, UR57, 0x1, UPT ;  /* 0x000000013900788c */ /* 0x000fe4000bf25270 */
[----:B------:R-:W-:Y:S02]  /*1060*/  UISETP.EQ.OR UP0, UPT, UR60, URZ, !UP0 ;  /* 0x000000ff3c00728c */ /* 0x000fe4000c702670 */
[----:B------:R-:W-:Y:S02]  /*1070*/  USEL UR4, URZ, 0x2, UP1 ;  /* 0x00000002ff047887 */ /* 0x000fe40008800000 */
[----:B------:R-:W-:Y:S02]  /*1080*/  USEL UR5, URZ, 0x1, !UP0 ;  /* 0x00000001ff057887 */ /* 0x000fe4000c000000 */
[----:B------:R-:W-:-:S04]  /*1090*/  UISETP.NE.AND UP0, UPT, UR60, URZ, UPT ;  /* 0x000000ff3c00728c */ /* 0x000fc8000bf05270 */
[----:B------:R-:W-:-:S04]  /*10a0*/  USEL UR4, UR4, 0x2, UP0 ;  /* 0x0000000204047887 */ /* 0x000fc80008000000 */
[----:B------:R-:W-:-:S06]  /*10b0*/  UIADD3 UR4, UPT, UPT, UR5, UR4, URZ ;  /* 0x0000000405047290 */ /* 0x000fcc000fffe0ff */
[----:B------:R-:W-:Y:S02]  /*10c0*/  MOV R2, UR4 ;  /* 0x0000000400027c02 */ /* 0x000fe40008000f00 */
.L_x_17:
[----:B------:R-:W-:Y:S05]  /*10d0*/  BRA.U !UP2, `(.L_x_18) ;  /* 0x000000010ad47547 */ /* 0x000fea000b800000 */
[----:B------:R-:W1:Y:S01]  /*10e0*/  LDCU.128 UR12, c[0x0][0xb10] ;  /* 0x00016200ff0c77ac */ /* 0x000e620008000c00 */
[----:B------:R-:W2:Y:S01]  /*10f0*/  LDCU UR6, c[0x0][0x370] ;  /* 0x00006e00ff0677ac */ /* 0x000ea20008000800 */
[----:B------:R-:W3:Y:S01]  /*1100*/  LDCU UR5, c[0x0][0x374] ;  /* 0x00006e80ff0577ac */ /* 0x000ee20008000800 */
[----:B------:R-:W4:Y:S01]  /*1110*/  LDCU UR25, c[0x0][0xb0c] ;  /* 0x00016180ff1977ac */ /* 0x000f220008000800 */
[----:B------:R-:W4:Y:S01]  /*1120*/  LDCU UR4, c[0x0][0xb20] ;  /* 0x00016400ff0477ac */ /* 0x000f220008000800 */
[----:B------:R-:W4:Y:S01]  /*1130*/  LDCU.64 UR8, c[0x0][0xb28] ;  /* 0x00016500ff0877ac */ /* 0x000f220008000a00 */
[----:B-1----:R-:W-:Y:S02]  /*1140*/  UISETP.NE.AND UP0, UPT, UR14, 0x1, UPT ;  /* 0x000000010e00788c */ /* 0x002fe4000bf05270 */
[----:B---3--:R-:W-:Y:S02]  /*1150*/  UIMAD.WIDE.U32 UR10, UR5, UR15, URZ ;  /* 0x0000000f050a72a5 */ /* 0x008fe4000f8e00ff */
[----:B--2---:R-:W-:-:S02]  /*1160*/  UIMAD.WIDE.U32 UR18, UR6, UR12, URZ ;  /* 0x0000000c061272a5 */ /* 0x004fc4000f8e00ff */
[----:B----4-:R-:W-:Y:S02]  /*1170*/  UISETP.NE.AND UP1, UPT, UR25, 0x1, UPT ;  /* 0x000000011900788c */ /* 0x010fe4000bf25270 */
[----:B------:R-:W-:Y:S01]  /*1180*/  UISETP.NE.AND UP2, UPT, UR23, 0x1, UPT ;  /* 0x000000011700788c */ /* 0x000fe2000bf45270 */
[----:B------:R-:W-:Y:S02]  /*1190*/  UMOV UR10, UR11 ;  /* 0x0000000b000a7c82 */ /* 0x000fe40008000000 */
[----:B------:R-:W-:Y:S01]  /*11a0*/  UMOV UR18, UR19 ;  /* 0x0000001300127c82 */ /* 0x000fe20008000000 */
[----:B------:R-:W-:Y:S02]  /*11b0*/  @UP0 USHF.R.U32.HI UR5, URZ, UR4, UR10 ;  /* 0x00000004ff050299 */ /* 0x000fe4000801160a */
[----:B------:R-:W-:Y:S02]  /*11c0*/  UIMAD.WIDE.U32 UR20, UR45, UR15, URZ ;  /* 0x0000000f2d1472a5 */ /* 0x000fe4000f8e00ff */
[----:B------:R-:W-:-:S02]  /*11d0*/  UIMAD.WIDE.U32 UR10, UR5, UR8, URZ ;  /* 0x00000008050a72a5 */ /* 0x000fc4000f8e00ff */
[----:B------:R-:W-:Y:S02]  /*11e0*/  @UP1 USHF.R.U32.HI UR6, URZ, UR13, UR18 ;  /* 0x0000000dff061299 */ /* 0x000fe40008011612 */
[----:B------:R-:W-:Y:S02]  /*11f0*/  UIMAD.WIDE.U32 UR16, UR46, UR12, URZ ;  /* 0x0000000c2e1072a5 */ /* 0x000fe4000f8e00ff */
[----:B------:R-:W-:Y:S01]  /*1200*/  UIMAD.WIDE.U32 UR18, UR6, UR8, URZ ;  /* 0x00000008061272a5 */ /* 0x000fe2000f8e00ff */
[----:B------:R-:W-:Y:S01]  /*1210*/  UMOV UR20, UR21 ;  /* 0x0000001500147c82 */ /* 0x000fe20008000000 */
[----:B------:R-:W-:Y:S01]  /*1220*/  UMOV UR10, UR11 ;  /* 0x0000000b000a7c82 */ /* 0x000fe20008000000 */
[----:B------:R-:W-:Y:S02]  /*1230*/  USHF.R.U32.HI UR20, URZ, UR4, UR20 ;  /* 0x00000004ff147299 */ /* 0x000fe40008011614 */
[----:B------:R-:W-:Y:S02]  /*1240*/  @UP2 USHF.R.U32.HI UR5, URZ, UR9, UR10 ;  /* 0x00000009ff052299 */ /* 0x000fe4000801160a */
[----:B------:R-:W-:Y:S01]  /*1250*/  UMOV UR7, UR19 ;  /* 0x0000001300077c82 */ /* 0x000fe20008000000 */
[----:B------:R-:W-:Y:S01]  /*1260*/  UMOV UR16, UR17 ;  /* 0x0000001100107c82 */ /* 0x000fe20008000000 */
[----:B------:R-:W-:-:S02]  /*1270*/  @UP2 USHF.R.U32.HI UR6, URZ, UR9, UR7 ;  /* 0x00000009ff062299 */ /* 0x000fc40008011607 */
[----:B------:R-:W-:Y:S02]  /*1280*/  USHF.R.U32.HI UR13, URZ, UR13, UR16 ;  /* 0x0000000dff0d7299 */ /* 0x000fe40008011610 */
[----:B------:R-:W-:Y:S02]  /*1290*/  USEL UR4, UR45, UR20, !UP0 ;  /* 0x000000142d047287 */ /* 0x000fe4000c000000 */
[----:B------:R-:W-:Y:S02]  /*12a0*/  UIMAD UR7, UR5, UR23, URZ ;  /* 0x00000017050772a4 */ /* 0x000fe4000f8e02ff */
[----:B------:R-:W-:Y:S02]  /*12b0*/  USEL UR5, UR46, UR13, !UP1 ;  /* 0x0000000d2e057287 */ /* 0x000fe4000c800000 */
[----:B------:R-:W-:Y:S02]  /*12c0*/  UIMAD UR12, UR6, UR23, URZ ;  /* 0x00000017060c72a4 */ /* 0x000fe4000f8e02ff */
[----:B------:R-:W-:-:S02]  /*12d0*/  UISETP.GE.AND UP0, UPT, UR4, UR7, UPT ;  /* 0x000000070400728c */ /* 0x000fc4000bf06270 */
[----:B------:R-:W-:Y:S02]  /*12e0*/  UIMAD.WIDE.U32 UR10, UR4, UR8, URZ ;  /* 0x00000008040a72a5 */ /* 0x000fe4000f8e00ff */
[----:B------:R-:W-:Y:S02]  /*12f0*/  UISETP.GE.OR UP0, UPT, UR5, UR12, UP0 ;  /* 0x0000000c0500728c */ /* 0x000fe40008706670 */
[----:B------:R-:W-:Y:S02]  /*1300*/  UIMAD.WIDE.U32 UR12, UR5, UR8, URZ ;  /* 0x00000008050c72a5 */ /* 0x000fe4000f8e00ff */
[----:B------:R-:W-:Y:S01]  /*1310*/  UIADD3 UR10, UPT, UPT, -UR4, URZ, URZ ;  /* 0x000000ff040a7290 */ /* 0x000fe2000fffe1ff */
[----:B------:R-:W-:Y:S01]  /*1320*/  UMOV UR8, UR11 ;  /* 0x0000000b00087c82 */ /* 0x000fe20008000000 */
[----:B------:R-:W-:Y:S02]  /*1330*/  UIADD3 UR11, UPT, UPT, -UR5, URZ, URZ ;  /* 0x000000ff050b7290 */ /* 0x000fe4000fffe1ff */
[----:B------:R-:W-:-:S03]  /*1340*/  USHF.R.U32.HI UR8, URZ, UR9, UR8 ;  /* 0x00000009ff087299 */ /* 0x000fc60008011608 */
[----:B------:R-:W-:Y:S01]  /*1350*/  @!UP0 UMOV UR7, UR13 ;  /* 0x0000000d00078c82 */ /* 0x000fe20008000000 */
[----:B------:R-:W-:Y:S02]  /*1360*/  UIMAD UR45, UR14, UR10, UR45 ;  /* 0x0000000a0e2d72a4 */ /* 0x000fe4000f8e022d */
[----:B------:R-:W-:Y:S02]  /*1370*/  USEL UR8, UR4, UR8, !UP2 ;  /* 0x0000000804087287 */ /* 0x000fe4000d000000 */
[----:B------:R-:W-:Y:S02]  /*1380*/  @!UP0 USHF.R.U32.HI UR7, URZ, UR9, UR7 ;  /* 0x00000009ff078299 */ /* 0x000fe40008011607 */
[----:B------:R-:W-:Y:S02]  /*1390*/  UIADD3 UR9, UPT, UPT, -UR8, URZ, URZ ;  /* 0x000000ff08097290 */ /* 0x000fe4000fffe1ff */
[----:B------:R-:W-:Y:S02]  /*13a0*/  @!UP0 USEL UR7, UR5, UR7, !UP2 ;  /* 0x0000000705078287 */ /* 0x000fe4000d000000 */
[----:B------:R-:W-:-:S02]  /*13b0*/  UIMAD UR9, UR23, UR9, UR4 ;  /* 0x00000009170972a4 */ /* 0x000fc4000f8e0204 */
[----:B------:R-:W-:Y:S02]  /*13c0*/  @!UP0 UIADD3 UR8, UPT, UPT, UR8, -UR7, URZ ;  /* 0x8000000708088290 */ /* 0x000fe4000fffe0ff */
[----:B------:R-:W-:Y:S02]  /*13d0*/  @!UP0 UIMAD UR6, UR9, UR6, UR7 ;  /* 0x00000006090682a4 */ /* 0x000fe4000f8e0207 */
[----:B------:R-:W-:Y:S02]  /*13e0*/  @!UP0 UIMAD UR4, UR8, UR23, UR5 ;  /* 0x00000017080482a4 */ /* 0x000fe4000f8e0205 */
[----:B------:R-:W-:Y:S02]  /*13f0*/  UIMAD UR46, UR25, UR11, UR46 ;  /* 0x0000000b192e72a4 */ /* 0x000fe4000f8e022e */
[----:B------:R-:W-:Y:S01]  /*1400*/  UIMAD UR45, UR4, UR14, UR45 ;  /* 0x0000000e042d72a4 */ /* 0x000fe2000f8e022d */
[----:B------:R-:W-:Y:S02]  /*1410*/  @!UP0 UMOV UR5, UR6 ;  /* 0x0000000600058c82 */ /* 0x000fe40008000000 */
[----:B------:R-:W-:-:S12]  /*1420*/  UIMAD UR46, UR5, UR25, UR46 ;  /* 0x00000019052e72a4 */ /* 0x000fd8000f8e022e */
.L_x_18:
[----:B------:R-:W-:Y:S02]  /*1430*/  UISETP.NE.AND UP1, UPT, UR26, 0x1, UPT ;  /* 0x000000011a00788c */ /* 0x000fe4000bf25270 */
[----:B------:R-:W-:Y:S02]  /*1440*/  UISETP.NE.AND UP0, UPT, UR22, 0x2, UPT ;  /* 0x000000021600788c */ /* 0x000fe4000bf05270 */
[----:B------:R-:W-:-:S05]  /*1450*/  ULOP3.LUT UR21, UR24, 0x1000, URZ, 0xc0, !UPT ;  /* 0x0000100018157892 */ /* 0x000fca000f8ec0ff */
[----:B------:R-:W-:Y:S07]  /*1460*/  BRA.U UP1, `(.L_x_19) ;  /* 0x0000000101447547 */ /* 0x000fee000b800000 */
[----:B------:R-:W1:Y:S01]  /*1470*/  LDCU.128 UR8, c[0x0][0xb10] ;  /* 0x00016200ff0877ac */ /* 0x000e620008000c00 */
[----:B------:R-:W2:Y:S01]  /*1480*/  LDCU UR12, c[0x0][0xb0c] ;  /* 0x00016180ff0c77ac */ /* 0x000ea20008000800 */
[----:B------:R-:W3:Y:S01]  /*1490*/  LDCU UR13, c[0x0][0xb20] ;  /* 0x00016400ff0d77ac */ /* 0x000ee20008000800 */
[----:B-1----:R-:W-:Y:S02]  /*14a0*/  UIMAD.WIDE.U32 UR6, UR46, UR8, URZ ;  /* 0x000000082e0672a5 */ /* 0x002fe4000f8e00ff */
[----:B------:R-:W-:Y:S02]  /*14b0*/  UIMAD.WIDE.U32 UR4, UR45, UR11, URZ ;  /* 0x0000000b2d0472a5 */ /* 0x000fe4000f8e00ff */
[----:B--2---:R-:W-:Y:S02]  /*14c0*/  UISETP.NE.AND UP2, UPT, UR12, 0x1, UPT ;  /* 0x000000010c00788c */ /* 0x004fe4000bf45270 */
[----:B------:R-:W-:Y:S01]  /*14d0*/  UISETP.NE.AND UP1, UPT, UR10, 0x1, UPT ;  /* 0x000000010a00788c */ /* 0x000fe2000bf25270 */
[----:B------:R-:W-:-:S02]  /*14e0*/  UMOV UR6, UR7 ;  /* 0x0000000700067c82 */ /* 0x000fc40008000000 */
[----:B------:R-:W-:Y:S01]  /*14f0*/  UMOV UR4, UR5 ;  /* 0x0000000500047c82 */ /* 0x000fe20008000000 */
[----:B------:R-:W-:Y:S02]  /*1500*/  USHF.R.U32.HI UR6, URZ, UR9, UR6 ;  /* 0x00000009ff067299 */ /* 0x000fe40008011606 */
[----:B---3--:R-:W-:Y:S02]  /*1510*/  USHF.R.U32.HI UR4, URZ, UR13, UR4 ;  /* 0x0000000dff047299 */ /* 0x008fe40008011604 */
[----:B------:R-:W-:Y:S02]  /*1520*/  USEL UR5, UR46, UR6, !UP2 ;  /* 0x000000062e057287 */ /* 0x000fe4000d000000 */
[----:B------:R-:W-:-:S04]  /*1530*/  USEL UR4, UR45, UR4, !UP1 ;  /* 0x000000042d047287 */ /* 0x000fc8000c800000 */
[----:B------:R-:W-:Y:S02]  /*1540*/  UIADD3 UR6, UPT, UPT, UR5, -UR4, URZ ;  /* 0x8000000405067290 */ /* 0x000fe4000fffe0ff */
[----:B------:R-:W-:Y:S02]  /*1550*/  UIADD3 UR4, UPT, UPT, -UR5, UR4, URZ ;  /* 0x0000000405047290 */ /* 0x000fe4000fffe1ff */
[----:B------:R-:W-:Y:S02]  /*1560*/  UIMAD UR45, UR6, UR10, UR45 ;  /* 0x0000000a062d72a4 */ /* 0x000fe4000f8e022d */
[----:B------:R-:W-:-:S12]  /*1570*/  UIMAD UR46, UR4, UR12, UR46 ;  /* 0x0000000c042e72a4 */ /* 0x000fd8000f8e022e */
.L_x_19:
[----:B------:R-:W-:Y:S05]  /*1580*/  BRA.U !UP5, `(.L_x_20) ;  /* 0x000000010d0c7547 */ /* 0x000fea000b800000 */
[----:B------:R-:W-:Y:S01]  /*1590*/  UCGABAR_WAIT ;  /* 0x0000000000007dc7 */ /* 0x000fe20008000000 */
[----:B------:R-:W-:Y:S01]  /*15a0*/  CCTL.IVALL ;  /* 0x00000000ff00798f */ /* 0x000fe20002000000 */
[----:B------:R-:W-:Y:S05]  /*15b0*/  BRA `(.L_x_21) ;  /* 0x0000000000047947 */ /* 0x000fea0003800000 */
.L_x_20:
[----:B------:R-:W-:Y:S06]  /*15c0*/  BAR.SYNC.DEFER_BLOCKING 0x0 ;  /* 0x0000000000007b1d */ /* 0x000fec0000010000 */
.L_x_21:
[----:B------:R-:W-:Y:S05]  /*15d0*/  BRA.U UP0, `(.L_x_22) ;  /* 0x0000001100e07547 */ /* 0x000fea000b800000 */
[----:B------:R-:W1:Y:S01]  /*15e0*/  LDCU UR6, c[0x0][0x38c] ;  /* 0x00007180ff0677ac */ /* 0x000e620008000800 */
[----:B------:R-:W-:Y:S01]  /*15f0*/  PLOP3.LUT P1, PT, PT, PT, UP3, 0x80, 0x8 ;  /* 0x000000000008781c */ /* 0x000fe20003f2f038 */
[----:B------:R-:W-:Y:S01]  /*1600*/  IMAD.MOV.U32 R12, RZ, RZ, 0x1 ;  /* 0x00000001ff0c7424 */ /* 0x000fe200078e00ff */
[----:B------:R-:W-:Y:S01]  /*1610*/  ISETP.EQ.OR P2, PT, R0, RZ, P3 ;  /* 0x000000ff0000720c */ /* 0x000fe20001f42670 */
[----:B------:R-:W-:Y:S01]  /*1620*/  UISETP.NE.AND UP1, UPT, UR22, URZ, UPT ;  /* 0x000000ff1600728c */ /* 0x000fe2000bf25270 */
[----:B------:R-:W-:Y:S02]  /*1630*/  PLOP3.LUT P1, PT, P1, PT, PT, 0x8, 0x80 ;  /* 0x000000000080781c */ /* 0x000fe40000f2e170 */
[----:B------:R-:W-:Y:S01]  /*1640*/  CS2R R10, SRZ ;  /* 0x00000000000a7805 */ /* 0x000fe2000001ff00 */
[----:B------:R-:W-:Y:S01]  /*1650*/  IMAD.MOV.U32 R9, RZ, RZ, RZ ;  /* 0x000000ffff097224 */ /* 0x000fe200078e00ff */
[----:B------:R-:W2:Y:S01]  /*1660*/  LDCU UR39, c[0x0][0x370] ;  /* 0x00006e00ff2777ac */ /* 0x000ea20008000800 */
[----:B------:R-:W-:Y:S01]  /*1670*/  IMAD.MOV.U32 R8, RZ, RZ, 0x1 ;  /* 0x00000001ff087424 */ /* 0x000fe200078e00ff */
[----:B------:R-:W3:Y:S01]  /*1680*/  LDCU.64 UR28, c[0x0][0x348] ;  /* 0x00006900ff1c77ac */ /* 0x000ee20008000a00 */
[----:B------:R-:W-:-:S02]  /*1690*/  USHF.R.U32.HI UR44, URZ, 0x7, UR21 ;  /* 0x00000007ff2c7899 */ /* 0x000fc40008011615 */
[----:B-1----:R-:W-:Y:S02]  /*16a0*/  UIADD3 UR5, UPT, UPT, UR6, 0x7f, URZ ;  /* 0x0000007f06057890 */ /* 0x002fe4000fffe0ff */
[----:B------:R-:W-:Y:S02]  /*16b0*/  UIADD3 UR47, UPT, UPT, UR6, 0xfe, URZ ;  /* 0x000000fe062f7890 */ /* 0x000fe4000fffe0ff */
[----:B------:R-:W-:Y:S01]  /*16c0*/  USHF.R.S32.HI UR4, URZ, 0x1f, UR5 ;  /* 0x0000001fff047899 */ /* 0x000fe20008011405 */
[----:B------:R-:W1:Y:S03]  /*16d0*/  LDCU UR38, c[0x0][0x374] ;  /* 0x00006e80ff2677ac */ /* 0x000e660008000800 */
[----:B------:R-:W-:Y:S02]  /*16e0*/  ULEA.HI UR4, UR4, UR5, URZ, 0x7 ;  /* 0x0000000504047291 */ /* 0x000fe4000f8f38ff */
[----:B------:R-:W-:-:S02]  /*16f0*/  USEL UR25, UR34, 0x2, UP1 ;  /* 0x0000000222197887 */ /* 0x000fc40008800000 */
[----:B------:R-:W-:Y:S02]  /*1700*/  USHF.R.S32.HI UR42, URZ, 0x7, UR4 ;  /* 0x00000007ff2a7899 */ /* 0x000fe40008011404 */
[----:B------:R-:W-:Y:S02]  /*1710*/  UIADD3 UR4, UPT, UPT, UR6, -0x1, URZ ;  /* 0xffffffff06047890 */ /* 0x000fe4000fffe0ff */
[----:B------:R-:W-:Y:S02]  /*1720*/  UISETP.LT.U32.AND UP0, UPT, UR42, 0x5, UPT ;  /* 0x000000052a00788c */ /* 0x000fe4000bf01070 */
[----:B------:R-:W-:Y:S02]  /*1730*/  UISETP.GE.U32.AND UP2, UPT, UR4, -0xff, UPT ;  /* 0xffffff010400788c */ /* 0x000fe4000bf46070 */
[----:B------:R-:W-:Y:S01]  /*1740*/  USEL UR41, UR42, 0x5, UP0 ;  /* 0x000000052a297887 */ /* 0x000fe20008000000 */
[----:B------:R-:W-:-:S03]  /*1750*/  UMOV UR5, URZ ;  /* 0x000000ff00057c82 */ /* 0x000fc60008000000 */
[----:B------:R-:W-:Y:S02]  /*1760*/  UIADD3 UR24, UPT, UPT, UR41, -0x1, URZ ;  /* 0xffffffff29187890 */ /* 0x000fe4000fffe0ff */
[----:B------:R-:W-:-:S03]  /*1770*/  UIADD3 UR43, UPT, UPT, UR42, -UR41, URZ ;  /* 0x800000292a2b7290 */ /* 0x000fc6000fffe0ff */
[----:B------:R-:W-:-:S04]  /*1780*/  @UP2 UIADD3 UR24, UPT, UPT, UR41, URZ, URZ ;  /* 0x000000ff29182290 */ /* 0x000fc8000fffe0ff */
[----:B-123--:R-:W-:-:S12]  /*1790*/  UIADD3 UR24, UPT, UPT, UR24, 0x1, URZ ;  /* 0x0000000118187890 */ /* 0x00efd8000fffe0ff */
.L_x_42:
[----:B------:R-:W-:Y:S01]  /*17a0*/  UISETP.NE.AND UP0, UPT, UR48, URZ, UPT ;  /* 0x000000ff3000728c */ /* 0x000fe2000bf05270 */
[----:B------:R-:W1:Y:S08]  /*17b0*/  S2UR UR48, SR_CgaCtaId ;  /* 0x00000000003079c3 */ /* 0x000e700000008800 */
[----:B------:R-:W-:Y:S05]  /*17c0*/  BRA.U UP0, `(.L_x_23) ;  /* 0x0000000100347547 */ /* 0x000fea000b800000 */
[----:B------:R-:W2:Y:S01]  /*17d0*/  S2R R0, SR_CgaCtaId ;  /* 0x0000000000007919 */ /* 0x000ea20000008800 */
[----:B------:R-:W-:-:S04]  /*17e0*/  MOV R2, 0x400 ;  /* 0x0000040000027802 */ /* 0x000fc80000000f00 */
[----:B--2---:R-:W-:Y:S02]  /*17f0*/  LEA R0, R0, R2, 0x18 ;  /* 0x0000000200007211 */ /* 0x004fe400078ec0ff */
[----:B------:R-:W-:-:S03]  /*1800*/  SHF.L.U32 R2, R8, 0x1f, RZ ;  /* 0x0000001f08027819 */ /* 0x000fc600000006ff */
[----:B------:R-:W-:-:S04]  /*1810*/  IMAD R0, R9, 0x8, R0 ;  /* 0x0000000809007824 */ /* 0x000fc800078e0200 */
[----:B------:R-:W2:Y:S02]  /*1820*/  SYNCS.PHASECHK.TRANS64.TRYWAIT P0, [R0+URZ+0xe0], R2 ;  /* 0x0000e002000075a7 */ /* 0x000ea400080011ff */
[----:B--2---:R-:W-:Y:S05]  /*1830*/  @!P0 BRA `(.L_x_24) ;  /* 0x0000005000248947 */ /* 0x004fea0003800000 */
.L_x_103:
[----:B------:R-:W-:Y:S01]  /*1840*/  VIADD R9, R9, 0x1 ;  /* 0x0000000109097836 */ /* 0x000fe20000000000 */
[----:B------:R2:W-:Y:S04]  /*1850*/  SYNCS.ARRIVE.TRANS64.A1T0 RZ, [R0+URZ+0xd0], RZ ;  /* 0x0000d0ff00ff79a7 */ /* 0x0005e800081000ff */
[----:B------:R-:W-:-:S04]  /*1860*/  ISETP.NE.AND P0, PT, R9, 0x2, PT ;  /* 0x000000020900780c */ /* 0x000fc80003f05270 */
[----:B------:R-:W-:Y:S02]  /*1870*/  SEL R9, R9, RZ, P0 ;  /* 0x000000ff09097207 */ /* 0x000fe40000000000 */
[----:B--2---:R-:W-:-:S04]  /*1880*/  SEL R0, RZ, 0x1, P0 ;  /* 0x00000001ff007807 */ /* 0x004fc80000000000 */
[----:B------:R-:W-:-:S07]  /*1890*/  LOP3.LUT R8, R8, R0, RZ, 0x3c, !PT ;  /* 0x0000000008087212 */ /* 0x000fce00078e3cff */
.L_x_23:
[----:B------:R-:W-:Y:S01]  /*18a0*/  UMOV UR6, 0x400 ;  /* 0x0000040000067882 */ /* 0x000fe20000000000 */
[----:B------:R-:W-:Y:S01]  /*18b0*/  SHF.L.U32 R0, R12, 0x1f, RZ ;  /* 0x0000001f0c007819 */ /* 0x000fe200000006ff */
[----:B-1----:R-:W-:Y:S02]  /*18c0*/  ULEA UR6, UR48, UR6, 0x18 ;  /* 0x0000000630067291 */ /* 0x002fe4000f8ec0ff */
[----:B------:R-:W-:Y:S02]  /*18d0*/  UISETP.GE.U32.AND UP0, UPT, UR47, 0xff, UPT ;  /* 0x000000ff2f00788c */ /* 0x000fe4000bf06070 */
[----:B------:R-:W-:Y:S02]  /*18e0*/  ULEA UR4, UR5, UR6, 0x3 ;  /* 0x0000000605047291 */ /* 0x000fe4000f8e18ff */
[----:B------:R-:W-:Y:S02]  /*18f0*/  USHF.L.U32 UR11, UR45, 0x6, URZ ;  /* 0x000000062d0b7899 */ /* 0x000fe400080006ff */
[----:B------:R-:W-:Y:S01]  /*1900*/  ULEA UR35, UR46, UR44, 0x6 ;  /* 0x0000002c2e237291 */ /* 0x000fe2000f8e30ff */
[----:B------:R-:W-:-:S04]  /*1910*/  UMOV UR13, URZ ;  /* 0x000000ff000d7c82 */ /* 0x000fc80008000000 */
[----:B------:R1:W2:Y:S01]  /*1920*/  SYNCS.PHASECHK.TRANS64.TRYWAIT P0, [UR4+0x28], R0 ;  /* 0x00002800ff0075a7 */ /* 0x0002a20008001104 */
[----:B------:R-:W-:Y:S06]  /*1930*/  BRA.U !UP0, `(.L_x_25) ;  /* 0x0000000108bc7547 */ /* 0x000fec000b800000 */
[----:B------:R-:W-:Y:S01]  /*1940*/  UMOV UR7, URZ ;  /* 0x000000ff00077c82 */ /* 0x000fe20008000000 */
[----:B------:R-:W-:-:S05]  /*1950*/  UMOV UR4, UR5 ;  /* 0x0000000500047c82 */ /* 0x000fca0008000000 */
.L_x_31:
[----:B------:R-:W-:Y:S01]  /*1960*/  ULEA UR33, UR4, UR6, 0x3 ;  /* 0x0000000604217291 */ /* 0x000fe2000f8e18ff */
[----:B--2---:R-:W-:Y:S01]  /*1970*/  @!P3 MOV R2, 0x4000 ;  /* 0x000040000002b802 */ /* 0x004fe20000000f00 */
[----:B--2-4-:R-:W-:Y:S10]  /*1980*/  @P0 BRA `(.L_x_26) ;  /* 0x00000000000c0947 */ /* 0x014ff40003800000 */
[----:B------:R-:W-:-:S04]  /*1990*/  SHF.L.U32 R3, R12, 0x1f, RZ ;  /* 0x0000001f0c037819 */ /* 0x000fc800000006ff */
[----:B------:R-:W2:Y:S02]  /*19a0*/  SYNCS.PHASECHK.TRANS64.TRYWAIT P0, [UR33+0x28], R3 ;  /* 0x00002803ff0075a7 */ /* 0x000ea40008001121 */
[----:B--2---:R-:W-:Y:S05]  /*19b0*/  @!P0 BRA `(.L_x_27) ;  /* 0x0000004c00d88947 */ /* 0x004fea0003800000 */
.L_x_26:
[----:B------:R2:W-:Y:S01]  /*19c0*/  @!P3 SYNCS.ARRIVE.TRANS64 RZ, [UR33], R2 ;  /* 0x00000002ffffb9a7 */ /* 0x0005e20008000021 */
[----:B------:R-:W-:-:S04]  /*19d0*/  ULOP3.LUT UR5, UR25, 0x2, URZ, 0xfc, !UPT ;  /* 0x0000000219057892 */ /* 0x000fc8000f8efcff */
[----:B------:R-:W-:-:S09]  /*19e0*/  UISETP.NE.AND UP0, UPT, UR5, 0x2, UPT ;  /* 0x000000020500788c */ /* 0x000fd2000bf05270 */
[----:B------:R-:W-:Y:S05]  /*19f0*/  BRA.U UP0, `(.L_x_28) ;  /* 0x0000000100047547 */ /* 0x000fea000b800000 */
[----:B------:R-:W-:Y:S05]  /*1a00*/  BPT.TRAP 0x1 ;  /* 0x000000040000795c */ /* 0x000fea0000300000 */
.L_x_28:
[----:B------:R-:W-:Y:S04]  /*1a10*/  BSSY.RECONVERGENT B0, `(.L_x_29) ;  /* 0x0000003000007945 */ /* 0x000fe80003800200 */
[----:B------:R-:W-:Y:S05]  /*1a20*/  @P2 BRA `(.L_x_30) ;  /* 0x0000000000042947 */ /* 0x000fea0003800000 */
[----:B------:R-:W-:Y:S05]  /*1a30*/  BPT.TRAP 0x1 ;  /* 0x000000040000795c */ /* 0x000fea0000300000 */
.L_x_30:
[----:B------:R-:W-:Y:S05]  /*1a40*/  BSYNC.RECONVERGENT B0 ;  /* 0x0000000000007941 */ /* 0x000fea0003800200 */
.L_x_29:
[----:B------:R-:W-:Y:S02]  /*1a50*/  UIADD3 UR5, UPT, UPT, UR4, 0x1, URZ ;  /* 0x0000000104057890 */ /* 0x000fe4000fffe0ff */
[----:B------:R-:W-:Y:S02]  /*1a60*/  UIADD3 UR16, UP1, UPT, UR28, 0x80, URZ ;  /* 0x000000801c107890 */ /* 0x000fe4000ff3e0ff */
[----:B------:R-:W-:Y:S02]  /*1a70*/  UISETP.NE.AND UP0, UPT, UR5, 0x5, UPT ;  /* 0x000000050500788c */ /* 0x000fe4000bf05270 */
[----:B------:R-:W-:Y:S02]  /*1a80*/  USHF.L.U32 UR34, UR7, 0x7, URZ ;  /* 0x0000000707227899 */ /* 0x000fe400080006ff */
[----:B------:R-:W-:Y:S02]  /*1a90*/  USEL UR9, URZ, 0x1, UP0 ;  /* 0x00000001ff097887 */ /* 0x000fe40008000000 */
[----:B------:R-:W-:-:S02]  /*1aa0*/  USEL UR5, UR5, URZ, UP0 ;  /* 0x000000ff05057287 */ /* 0x000fc40008000000 */
[----:B------:R-:W-:Y:S02]  /*1ab0*/  UIADD3 UR14, UP0, UPT, UR28, 0x180, URZ ;  /* 0x000001801c0e7890 */ /* 0x000fe4000ff1e0ff */
[----:B------:R-:W-:Y:S01]  /*1ac0*/  ULEA UR8, UR5, UR6, 0x3 ;  /* 0x0000000605087291 */ /* 0x000fe2000f8e18ff */
[----:B------:R-:W-:Y:S01]  /*1ad0*/  LOP3.LUT R12, R12, UR9, RZ, 0x3c, !PT ;  /* 0x000000090c0c7c12 */ /* 0x000fe2000f8e3cff */
[----:B------:R-:W-:Y:S02]  /*1ae0*/  UIADD3.X UR17, UPT, UPT, URZ, UR29, URZ, UP1, !UPT ;  /* 0x0000001dff117290 */ /* 0x000fe40008ffe4ff */
[----:B------:R-:W-:Y:S01]  /*1af0*/  UIADD3.X UR15, UPT, UPT, URZ, UR29, URZ, UP0, !UPT ;  /* 0x0000001dff0f7290 */ /* 0x000fe200087fe4ff */
[----:B-1----:R-:W-:Y:S01]  /*1b00*/  SHF.L.U32 R0, R12, 0x1f, RZ ;  /* 0x0000001f0c007819 */ /* 0x002fe200000006ff */
[----:B------:R-:W-:Y:S01]  /*1b10*/  UMOV UR18, 0x0 ;  /* 0x0000000000127882 */ /* 0x000fe20000000000 */
[----:B------:R-:W-:Y:S01]  /*1b20*/  UMOV UR19, 0x10000000 ;  /* 0x1000000000137882 */ /* 0x000fe20000000000 */
[----:B------:R-:W-:Y:S01]  /*1b30*/  UMOV UR12, UR36 ;  /* 0x00000024000c7c82 */ /* 0x000fe20008000000 */
[----:B------:R3:W4:Y:S01]  /*1b40*/  SYNCS.PHASECHK.TRANS64.TRYWAIT P0, [UR8+0x28], R0 ;  /* 0x00002800ff0075a7 */ /* 0x0007220008001108 */
[----:B------:R-:W-:Y:S01]  /*1b50*/  USHF.L.U32 UR8, UR4, 0xd, URZ ;  /* 0x0000000d04087899 */ /* 0x000fe200080006ff */
[----:B------:R-:W-:-:S02]  /*1b60*/  UMOV UR9, UR33 ;  /* 0x0000002100097c82 */ /* 0x000fc40008000000 */
[----:B------:R-:W-:Y:S01]  /*1b70*/  UMOV UR4, 0x30000 ;  /* 0x0003000000047882 */ /* 0x000fe20000000000 */
[----:B------:R-:W-:Y:S02]  /*1b80*/  ULOP3.LUT UR32, UR8, UR21, URZ, 0xfc, !UPT ;  /* 0x0000001508207292 */ /* 0x000fe4000f8efcff */
[----:B------:R-:W-:Y:S02]  /*1b90*/  UIADD3 UR8, UPT, UPT, UR6, 0xc400, UR8 ;  /* 0x0000c40006087890 */ /* 0x000fe4000fffe008 */
[----:B------:R-:W-:Y:S01]  /*1ba0*/  UIADD3 UR32, UPT, UPT, UR6, 0x2400, UR32 ;  /* 0x0000240006207890 */ /* 0x000fe2000fffe020 */
[----:B------:R-:W-:Y:S01]  /*1bb0*/  UMOV UR10, UR34 ;  /* 0x00000022000a7c82 */ /* 0x000fe20008000000 */
[----:B------:R-:W-:Y:S01]  /*1bc0*/  UIADD3 UR7, UPT, UPT, UR7, 0x1, URZ ;  /* 0x0000000107077890 */ /* 0x000fe2000fffe0ff */
[----:B------:R-:W-:-:S03]  /*1bd0*/  UMOV UR13, UR24 ;  /* 0x00000018000d7c82 */ /* 0x000fc60008000000 */
[----:B------:R-:W-:-:S03]  /*1be0*/  UISETP.NE.AND UP0, UPT, UR7, UR24, UPT ;  /* 0x000000180700728c */ /* 0x000fc6000bf05270 */
[----:B------:R1:W-:Y:S01]  /*1bf0*/  UTMALDG.3D.MULTICAST [UR32], [UR16], UR4, desc[UR18] ;  /* 0x00001220100073b4 */ /* 0x0003e20008011804 */
[----:B------:R3:W-:Y:S01]  /*1c00*/  UTMALDG.3D [UR8], [UR14], desc[UR18] ;  /* 0x000012080e0075b4 */ /* 0x0007e20008011000 */
[----:B-1----:R-:W-:-:S04]  /*1c10*/  UMOV UR4, UR5 ;  /* 0x0000000500047c82 */ /* 0x002fc80008000000 */
[----:B---3--:R-:W-:Y:S05]  /*1c20*/  BRA.U UP0, `(.L_x_31) ;  /* 0xfffffffd004c7547 */ /* 0x008fea000b83ffff */
.L_x_25:
[----:B------:R-:W-:Y:S01]  /*1c30*/  ULEA UR4, UR5, UR6, 0x3 ;  /* 0x0000000605047291 */ /* 0x000fe2000f8e18ff */
[----:B-1----:R-:W-:Y:S01]  /*1c40*/  SHF.L.U32 R0, R12, 0x1f, RZ ;  /* 0x0000001f0c007819 */ /* 0x002fe200000006ff */
[----:B------:R-:W-:Y:S01]  /*1c50*/  @!P1 SYNCS.ARRIVE.TRANS64.A1T0 RZ, [UR6+0x68], RZ ;  /* 0x000068ffffff99a7 */ /* 0x000fe20008100006 */
[----:B------:R-:W-:-:S06]  /*1c60*/  UISETP.GT.AND UP0, UPT, UR42, UR41, UPT ;  /* 0x000000292a00728c */ /* 0x000fcc000bf04270 */
[----:B--2-4-:R1:W2:Y:S03]  /*1c70*/  SYNCS.PHASECHK.TRANS64.TRYWAIT P0, [UR4+0x28], R0 ;  /* 0x00002800ff0075a7 */ /* 0x0142a60008001104 */
[----:B------:R-:W-:Y:S05]  /*1c80*/  BRA.U !UP0, `(.L_x_32) ;  /* 0x0000000108c07547 */ /* 0x000fea000b800000 */
[----:B------:R-:W-:Y:S01]  /*1c90*/  UIADD3 UR26, UPT, UPT, UR43, UR13, URZ ;  /* 0x0000000d2b1a7290 */ /* 0x000fe2000fffe0ff */
[----:B------:R-:W-:-:S11]  /*1ca0*/  UMOV UR4, UR5 ;  /* 0x0000000500047c82 */ /* 0x000fd60008000000 */
.L_x_38:
[----:B------:R-:W-:Y:S01]  /*1cb0*/  ULEA UR17, UR4, UR6, 0x3 ;  /* 0x0000000604117291 */ /* 0x000fe2000f8e18ff */
[----:B--2---:R-:W-:Y:S01]  /*1cc0*/  @!P3 MOV R2, 0x4000 ;  /* 0x000040000002b802 */ /* 0x004fe20000000f00 */
[----:B--2-4-:R-:W-:Y:S10]  /*1cd0*/  @P0 BRA `(.L_x_33) ;  /* 0x00000000000c0947 */ /* 0x014ff40003800000 */
[----:B------:R-:W-:-:S04]  /*1ce0*/  SHF.L.U32 R3, R12, 0x1f, RZ ;  /* 0x0000001f0c037819 */ /* 0x000fc800000006ff */
[----:B------:R-:W2:Y:S02]  /*1cf0*/  SYNCS.PHASECHK.TRANS64.TRYWAIT P0, [UR17+0x28], R3 ;  /* 0x00002803ff0075a7 */ /* 0x000ea40008001111 */
[----:B--2---:R-:W-:Y:S05]  /*1d00*/  @!P0 BRA `(.L_x_34) ;  /* 0x0000004c001c8947 */ /* 0x004fea0003800000 */
.L_x_33:
[----:B------:R2:W-:Y:S01]  /*1d10*/  @!P3 SYNCS.ARRIVE.TRANS64 RZ, [UR17], R2 ;  /* 0x00000002ffffb9a7 */ /* 0x0005e20008000011 */
[----:B------:R-:W-:-:S04]  /*1d20*/  ULOP3.LUT UR5, UR25, 0x2, URZ, 0xfc, !UPT ;  /* 0x0000000219057892 */ /* 0x000fc8000f8efcff */
[----:B------:R-:W-:-:S09]  /*1d30*/  UISETP.NE.AND UP0, UPT, UR5, 0x2, UPT ;  /* 0x000000020500788c */ /* 0x000fd2000bf05270 */
[----:B------:R-:W-:Y:S05]  /*1d40*/  BRA.U UP0, `(.L_x_35) ;  /* 0x0000000100047547 */ /* 0x000fea000b800000 */
[----:B------:R-:W-:Y:S05]  /*1d50*/  BPT.TRAP 0x1 ;  /* 0x000000040000795c */ /* 0x000fea0000300000 */
.L_x_35:
[----:B------:R-:W-:Y:S04]  /*1d60*/  BSSY.RECONVERGENT B0, `(.L_x_36) ;  /* 0x0000003000007945 */ /* 0x000fe80003800200 */
[----:B------:R-:W-:Y:S05]  /*1d70*/  @P2 BRA `(.L_x_37) ;  /* 0x0000000000042947 */ /* 0x000fea0003800000 */
[----:B------:R-:W-:Y:S05]  /*1d80*/  BPT.TRAP 0x1 ;  /* 0x000000040000795c */ /* 0x000fea0000300000 */
.L_x_37:
[----:B------:R-:W-:Y:S05]  /*1d90*/  BSYNC.RECONVERGENT B0 ;  /* 0x0000000000007941 */ /* 0x000fea0003800200 */
.L_x_36:
[----:B------:R-:W-:Y:S02]  /*1da0*/  UIADD3 UR5, UPT, UPT, UR4, 0x1, URZ ;  /* 0x0000000104057890 */ /* 0x000fe4000fffe0ff */
[----:B------:R-:W-:Y:S02]  /*1db0*/  UIADD3 UR14, UP1, UPT, UR28, 0x80, URZ ;  /* 0x000000801c0e7890 */ /* 0x000fe4000ff3e0ff */
[----:B------:R-:W-:Y:S02]  /*1dc0*/  UISETP.NE.AND UP0, UPT, UR5, 0x5, UPT ;  /* 0x000000050500788c */ /* 0x000fe4000bf05270 */
[----:B------:R-:W-:Y:S02]  /*1dd0*/  USHF.L.U32 UR18, UR13, 0x7, URZ ;  /* 0x000000070d127899 */ /* 0x000fe400080006ff */
[----:B------:R-:W-:Y:S02]  /*1de0*/  USEL UR8, URZ, 0x1, UP0 ;  /* 0x00000001ff087887 */ /* 0x000fe40008000000 */
[----:B------:R-:W-:-:S02]  /*1df0*/  USEL UR5, UR5, URZ, UP0 ;  /* 0x000000ff05057287 */ /* 0x000fc40008000000 */
[----:B------:R-:W-:Y:S02]  /*1e00*/  UIADD3 UR22, UP0, UPT, UR28, 0x180, URZ ;  /* 0x000001801c167890 */ /* 0x000fe4000ff1e0ff */
[----:B------:R-:W-:Y:S01]  /*1e10*/  LOP3.LUT R12, R12, UR8, RZ, 0x3c, !PT ;  /* 0x000000080c0c7c12 */ /* 0x000fe2000f8e3cff */
[----:B------:R-:W-:Y:S02]  /*1e20*/  USHF.L.U32 UR8, UR4, 0xd, URZ ;  /* 0x0000000d04087899 */ /* 0x000fe400080006ff */
[----:B------:R-:W-:Y:S01]  /*1e30*/  ULEA UR7, UR5, UR6, 0x3 ;  /* 0x0000000605077291 */ /* 0x000fe2000f8e18ff */
[----:B-1----:R-:W-:Y:S01]  /*1e40*/  SHF.L.U32 R0, R12, 0x1f, RZ ;  /* 0x0000001f0c007819 */ /* 0x002fe200000006ff */
[----:B------:R-:W-:Y:S02]  /*1e50*/  ULOP3.LUT UR16, UR8, UR21, URZ, 0xfc, !UPT ;  /* 0x0000001508107292 */ /* 0x000fe4000f8efcff */
[----:B------:R-:W-:Y:S02]  /*1e60*/  UIADD3.X UR15, UPT, UPT, URZ, UR29, URZ, UP1, !UPT ;  /* 0x0000001dff0f7290 */ /* 0x000fe40008ffe4ff */
[----:B------:R-:W-:-:S02]  /*1e70*/  UIADD3 UR16, UPT, UPT, UR6, 0x2400, UR16 ;  /* 0x0000240006107890 */ /* 0x000fc4000fffe010 */
[----:B------:R-:W-:Y:S01]  /*1e80*/  UIADD3 UR8, UPT, UPT, UR6, 0xc400, UR8 ;  /* 0x0000c40006087890 */ /* 0x000fe2000fffe008 */
[----:B------:R3:W4:Y:S01]  /*1e90*/  SYNCS.PHASECHK.TRANS64.TRYWAIT P0, [UR7+0x28], R0 ;  /* 0x00002800ff0075a7 */ /* 0x0007220008001107 */
[----:B------:R-:W-:Y:S01]  /*1ea0*/  UIADD3.X UR23, UPT, UPT, URZ, UR29, URZ, UP0, !UPT ;  /* 0x0000001dff177290 */ /* 0x000fe200087fe4ff */
[----:B------:R-:W-:Y:S01]  /*1eb0*/  UMOV UR4, 0x30000 ;  /* 0x0003000000047882 */ /* 0x000fe20000000000 */
[----:B------:R-:W-:Y:S01]  /*1ec0*/  UMOV UR30, 0x0 ;  /* 0x00000000001e7882 */ /* 0x000fe20000000000 */
[----:B------:R-:W-:Y:S01]  /*1ed0*/  UMOV UR31, 0x10000000 ;  /* 0x10000000001f7882 */ /* 0x000fe20000000000 */
[----:B------:R-:W-:Y:S01]  /*1ee0*/  UMOV UR19, UR35 ;  /* 0x0000002300137c82 */ /* 0x000fe20008000000 */
[----:B------:R-:W-:Y:S01]  /*1ef0*/  UMOV UR20, UR36 ;  /* 0x0000002400147c82 */ /* 0x000fe20008000000 */
[----:B------:R-:W-:Y:S01]  /*1f00*/  UMOV UR12, UR36 ;  /* 0x00000024000c7c82 */ /* 0x000fe20008000000 */
[----:B------:R-:W-:Y:S01]  /*1f10*/  UMOV UR9, UR17 ;  /* 0x0000001100097c82 */ /* 0x000fe20008000000 */
[----:B------:R-:W-:Y:S01]  /*1f20*/  UMOV UR10, UR18 ;  /* 0x00000012000a7c82 */ /* 0x000fe20008000000 */
[----:B------:R1:W-:Y:S01]  /*1f30*/  UTMALDG.3D.MULTICAST [UR16], [UR14], UR4, desc[UR30] ;  /* 0x00001e100e0073b4 */ /* 0x0003e20008011804 */
[----:B------:R-:W-:-:S04]  /*1f40*/  UIADD3 UR13, UPT, UPT, UR13, 0x1, URZ ;  /* 0x000000010d0d7890 */ /* 0x000fc8000fffe0ff */
[----:B------:R-:W-:Y:S01]  /*1f50*/  UISETP.NE.AND UP0, UPT, UR13, UR26, UPT ;  /* 0x0000001a0d00728c */ /* 0x000fe2000bf05270 */
[----:B------:R3:W-:Y:S01]  /*1f60*/  UTMALDG.3D [UR8], [UR22], desc[UR30] ;  /* 0x00001e08160075b4 */ /* 0x0007e20008011000 */
[----:B-1----:R-:W-:-:S07]  /*1f70*/  UMOV UR4, UR5 ;  /* 0x0000000500047c82 */ /* 0x002fce0008000000 */
[----:B---3--:R-:W-:Y:S05]  /*1f80*/  BRA.U UP0, `(.L_x_38) ;  /* 0xfffffffd00487547 */ /* 0x008fea000b83ffff */
.L_x_32:
[C---:B------:R-:W-:Y:S01]  /*1f90*/  LEA R3, R11.reuse, UR6, 0x3 ;  /* 0x000000060b037c11 */ /* 0x040fe2000f8e18ff */
[----:B------:R-:W-:Y:S01]  /*1fa0*/  NOP ;  /* 0x0000000000007918 */ /* 0x000fe20000000000 */
[----:B-1----:R-:W-:Y:S02]  /*1fb0*/  SHF.L.U32 R0, R10, 0x1f, RZ ;  /* 0x0000001f0a007819 */ /* 0x002fe400000006ff */
[----:B------:R-:W-:Y:S02]  /*1fc0*/  LEA R4, R11, UR6, 0x4 ;  /* 0x000000060b047c11 */ /* 0x000fe4000f8e20ff */
[----:B--2-4-:R-:W1:Y:S02]  /*1fd0*/  SYNCS.PHASECHK.TRANS64.TRYWAIT P0, [R3+URZ+0x70], R0 ;  /* 0x00007000030075a7 */ /* 0x014e6400080011ff */
[----:B-1----:R-:W-:Y:S05]  /*1fe0*/  @!P0 BRA `(.L_x_39) ;  /* 0x00000048007c8947 */ /* 0x002fea0003800000 */
.L_x_106:
[----:B------:R-:W2:Y:S01]  /*1ff0*/  LDS.128 R4, [R4+0x100] ;  /* 0x0001000004047984 */ /* 0x000ea20000000c00 */
[----:B------:R-:W-:Y:S01]  /*2000*/  UISETP.GE.AND UP0, UPT, UR40, 0x1, UPT ;  /* 0x000000012800788c */ /* 0x000fe2000bf06270 */
[----:B------:R-:W-:Y:S01]  /*2010*/  @!PT LDS RZ, [RZ] ;  /* 0x00000000fffff984 */ /* 0x000fe20000000800 */
[----:B------:R-:W-:Y:S01]  /*2020*/  @!PT LDS RZ, [RZ] ;  /* 0x00000000fffff984 */ /* 0x000fe20000000800 */
[----:B------:R-:W-:Y:S01]  /*2030*/  @!PT LDS RZ, [RZ] ;  /* 0x00000000fffff984 */ /* 0x000fe20000000800 */
[----:B------:R-:W-:Y:S01]  /*2040*/  @!PT LDS RZ, [RZ] ;  /* 0x00000000fffff984 */ /* 0x000fe20000000800 */
[----:B------:R3:W-:Y:S06]  /*2050*/  MEMBAR.ALL.CTA ;  /* 0x0000000000007992 */ /* 0x0007ec0000008000 */
[----:B---3--:R-:W3:Y:S01]  /*2060*/  FENCE.VIEW.ASYNC.S ;  /* 0x00000000000073c6 */ /* 0x008ee20000000000 */
[----:B--2---:R-:W-:-:S13]  /*2070*/  LOP3.LUT P0, RZ, R6, 0x1, RZ, 0xc0, !PT ;  /* 0x0000000106ff7812 */ /* 0x004fda000780c0ff */
[----:B---3--:R-:W-:Y:S01]  /*2080*/  VOTEU.ANY UP1, P0 ;  /* 0x0000000000ff7886 */ /* 0x008fe20000020100 */
[----:B------:R-:W-:-:S13]  /*2090*/  PLOP3.LUT P0, PT, PT, PT, UP1, 0x80, 0x8 ;  /* 0x000000000008781c */ /* 0x000fda0003f0f018 */
[----:B-1----:R-:W-:Y:S02]  /*20a0*/  @P0 LOP3.LUT R0, R5, 0xffff, RZ, 0xc0, !PT ;  /* 0x0000ffff05000812 */ /* 0x002fe400078ec0ff */
[----:B------:R-:W-:Y:S02]  /*20b0*/  @P0 MOV R2, R4 ;  /* 0x0000000400020202 */ /* 0x000fe40000000f00 */
[----:B------:R-:W-:Y:S01]  /*20c0*/  @P0 R2UR UR7, R0 ;  /* 0x00000000000702ca */ /* 0x000fe200000e0000 */
[----:B------:R-:W-:Y:S01]  /*20d0*/  VIADD R0, R3, 0x80 ;  /* 0x0000008003007836 */ /* 0x000fe20000000000 */
[----:B------:R-:W-:Y:S02]  /*20e0*/  @P0 SHF.R.U32.HI R4, RZ, 0x10, R5 ;  /* 0x00000010ff040819 */ /* 0x000fe40000011605 */
[----:B------:R-:W-:Y:S02]  /*20f0*/  @P0 R2UR UR8, R2 ;  /* 0x00000000020802ca */ /* 0x000fe400000e0000 */
[----:B------:R-:W-:-:S02]  /*2100*/  PRMT R0, RZ, 0x654, R0 ;  /* 0x00000654ff007816 */ /* 0x000fc40000000000 */
[----:B------:R-:W-:Y:S02]  /*2110*/  @P0 R2UR UR4, R4 ;  /* 0x00000000040402ca */ /* 0x000fe400000e0000 */
[----:B------:R1:W-:Y:S03]  /*2120*/  SYNCS.ARRIVE.TRANS64.RED.A1T0 RZ, [R0+URZ], RZ ;  /* 0x000000ff00ff79a7 */ /* 0x0003e600081004ff */
[----:B------:R-:W-:-:S04]  /*2130*/  @UP1 UMOV UR27, UR7 ;  /* 0x00000007001b1c82 */ /* 0x000fc80008000000 */
[----:B------:R-:W-:-:S04]  /*2140*/  @UP1 UMOV UR37, UR8 ;  /* 0x0000000800251c82 */ /* 0x000fc80008000000 */
[----:B------:R-:W-:Y:S01]  /*2150*/  @UP1 UMOV UR36, UR4 ;  /* 0x0000000400241c82 */ /* 0x000fe20008000000 */
[----:B------:R-:W-:Y:S05]  /*2160*/  BRA.U !UP0, `(.L_x_40) ;  /* 0x0000000108d47547 */ /* 0x000fea000b800000 */
[----:B------:R-:W2:Y:S01]  /*2170*/  LDCU.128 UR12, c[0x0][0xb10] ;  /* 0x00016200ff0c77ac */ /* 0x000ea20008000c00 */
[----:B------:R-:W3:Y:S01]  /*2180*/  LDCU UR26, c[0x0][0xb20] ;  /* 0x00016400ff1a77ac */ /* 0x000ee20008000800 */
[----:B------:R-:W4:Y:S01]  /*2190*/  LDCU UR20, c[0x0][0xb0c] ;  /* 0x00016180ff1477ac */ /* 0x000f220008000800 */
[----:B------:R-:W1:Y:S01]  /*21a0*/  LDCU.64 UR10, c[0x0][0xb28] ;  /* 0x00016500ff0a77ac */ /* 0x000e620008000a00 */
[----:B------:R-:W-:Y:S02]  /*21b0*/  UISETP.NE.AND UP3, UPT, UR40, 0x1, UPT ;  /* 0x000000012800788c */ /* 0x000fe4000bf65270 */
[----:B--2---:R-:W-:Y:S02]  /*21c0*/  UIMAD.WIDE.U32 UR16, UR38, UR15, URZ ;  /* 0x0000000f261072a5 */ /* 0x004fe4000f8e00ff */
[----:B------:R-:W-:Y:S02]  /*21d0*/  UIMAD.WIDE.U32 UR8, UR39, UR12, URZ ;  /* 0x0000000c270872a5 */ /* 0x000fe4000f8e00ff */
[----:B------:R-:W-:-:S02]  /*21e0*/  UISETP.NE.AND UP0, UPT, UR14, 0x1, UPT ;  /* 0x000000010e00788c */ /* 0x000fc4000bf05270 */
[----:B------:R-:W-:Y:S01]  /*21f0*/  UIMAD.WIDE.U32 UR22, UR27, UR15, URZ ;  /* 0x0000000f1b1672a5 */ /* 0x000fe2000f8e00ff */
[----:B------:R-:W-:Y:S02]  /*2200*/  UMOV UR16, UR17 ;  /* 0x0000001100107c82 */ /* 0x000fe40008000000 */
[----:B------:R-:W-:Y:S01]  /*2210*/  UMOV UR8, UR9 ;  /* 0x0000000900087c82 */ /* 0x000fe20008000000 */
[----:B---3--:R-:W-:Y:S02]  /*2220*/  USHF.R.U32.HI UR16, URZ, UR26, UR16 ;  /* 0x0000001aff107299 */ /* 0x008fe40008011610 */
[----:B----4-:R-:W-:Y:S02]  /*2230*/  UISETP.NE.AND UP2, UPT, UR20, 0x1, UPT ;  /* 0x000000011400788c */ /* 0x010fe4000bf45270 */
[----:B------:R-:W-:Y:S02]  /*2240*/  USHF.R.U32.HI UR8, URZ, UR13, UR8 ;  /* 0x0000000dff087299 */ /* 0x000fe40008011608 */
[----:B------:R-:W-:-:S02]  /*2250*/  USEL UR7, UR38, UR16, !UP0 ;  /* 0x0000001026077287 */ /* 0x000fc4000c000000 */
[----:B------:R-:W-:Y:S02]  /*2260*/  USEL UR8, UR39, UR8, !UP2 ;  /* 0x0000000827087287 */ /* 0x000fe4000d000000 */
[----:B-1----:R-:W-:Y:S01]  /*2270*/  UIMAD.WIDE.U32 UR16, UR7, UR10, URZ ;  /* 0x0000000a071072a5 */ /* 0x002fe2000f8e00ff */
[----:B------:R-:W-:Y:S01]  /*2280*/  UMOV UR4, UR23 ;  /* 0x0000001700047c82 */ /* 0x000fe20008000000 */
[----:B------:R-:W-:Y:S02]  /*2290*/  UIMAD.WIDE.U32 UR18, UR37, UR12, URZ ;  /* 0x0000000c251272a5 */ /* 0x000fe4000f8e00ff */
[----:B------:R-:W-:-:S03]  /*22a0*/  UIMAD.WIDE.U32 UR22, UR8, UR10, URZ ;  /* 0x0000000a081672a5 */ /* 0x000fc6000f8e00ff */
[----:B------:R-:W-:Y:S01]  /*22b0*/  UMOV UR16, UR17 ;  /* 0x0000001100107c82 */ /* 0x000fe20008000000 */
[----:B------:R-:W-:Y:S02]  /*22c0*/  USHF.R.U32.HI UR4, URZ, UR26, UR4 ;  /* 0x0000001aff047299 */ /* 0x000fe40008011604 */
[----:B------:R-:W-:Y:S01]  /*22d0*/  @UP3 USHF.R.U32.HI UR7, URZ, UR11, UR16 ;  /* 0x0000000bff073299 */ /* 0x000fe20008011610 */
[----:B------:R-:W-:Y:S01]  /*22e0*/  UMOV UR18, UR19 ;  /* 0x0000001300127c82 */ /* 0x000fe20008000000 */
[----:B------:R-:W-:Y:S01]  /*22f0*/  UMOV UR22, UR23 ;  /* 0x0000001700167c82 */ /* 0x000fe20008000000 */
[----:B------:R-:W-:Y:S02]  /*2300*/  USHF.R.U32.HI UR13, URZ, UR13, UR18 ;  /* 0x0000000dff0d7299 */ /* 0x000fe40008011612 */
[----:B------:R-:W-:Y:S02]  /*2310*/  USEL UR4, UR27, UR4, !UP0 ;  /* 0x000000041b047287 */ /* 0x000fe4000c000000 */
[----:B------:R-:W-:-:S02]  /*2320*/  @UP3 USHF.R.U32.HI UR8, URZ, UR11, UR22 ;  /* 0x0000000bff083299 */ /* 0x000fc40008011616 */
[----:B------:R-:W-:Y:S02]  /*2330*/  UIMAD UR9, UR40, UR7, URZ ;  /* 0x00000007280972a4 */ /* 0x000fe4000f8e02ff */
[----:B------:R-:W-:Y:S02]  /*2340*/  USEL UR7, UR37, UR13, !UP2 ;  /* 0x0000000d25077287 */ /* 0x000fe4000d000000 */
[----:B------:R-:W-:Y:S02]  /*2350*/  UIMAD UR12, UR40, UR8, URZ ;  /* 0x00000008280c72a4 */ /* 0x000fe4000f8e02ff */
[----:B------:R-:W-:Y:S02]  /*2360*/  UISETP.GE.AND UP0, UPT, UR4, UR9, UPT ;  /* 0x000000090400728c */ /* 0x000fe4000bf06270 */
[----:B------:R-:W-:Y:S02]  /*2370*/  UIMAD.WIDE.U32 UR16, UR4, UR10, URZ ;  /* 0x0000000a041072a5 */ /* 0x000fe4000f8e00ff */
[----:B------:R-:W-:-:S02]  /*2380*/  UISETP.GE.OR UP0, UPT, UR7, UR12, UP0 ;  /* 0x0000000c0700728c */ /* 0x000fc40008706670 */
        /* <DEDUP_REMOVED lines=19> */
.L_x_40:
[----:B------:R-:W2:Y:S02]  /*24c0*/  LDCU UR4, c[0x0][0xb30] ;  /* 0x00016600ff0477ac */ /* 0x000ea40008000800 */
[----:B--2---:R-:W-:-:S09]  /*24d0*/  UISETP.NE.AND UP0, UPT, UR4, 0x1, UPT ;  /* 0x000000010400788c */ /* 0x004fd2000bf05270 */
[----:B------:R-:W-:Y:S05]  /*24e0*/  BRA.U UP0, `(.L_x_41) ;  /* 0x0000000100447547 */ /* 0x000fea000b800000 */
[----:B------:R-:W2:Y:S01]  /*24f0*/  LDCU.128 UR12, c[0x0][0xb10] ;  /* 0x00016200ff0c77ac */ /* 0x000ea20008000c00 */
[----:B------:R-:W3:Y:S01]  /*2500*/  LDCU UR16, c[0x0][0xb0c] ;  /* 0x00016180ff1077ac */ /* 0x000ee20008000800 */
[----:B------:R-:W4:Y:S01]  /*2510*/  LDCU UR17, c[0x0][0xb20] ;  /* 0x00016400ff1177ac */ /* 0x000f220008000800 */
[----:B--2---:R-:W-:Y:S02]  /*2520*/  UIMAD.WIDE.U32 UR10, UR37, UR12, URZ ;  /* 0x0000000c250a72a5 */ /* 0x004fe4000f8e00ff */
[----:B------:R-:W-:Y:S02]  /*2530*/  UIMAD.WIDE.U32 UR8, UR27, UR15, URZ ;  /* 0x0000000f1b0872a5 */ /* 0x000fe4000f8e00ff */
[----:B---3--:R-:W-:Y:S02]  /*2540*/  UISETP.NE.AND UP2, UPT, UR16, 0x1, UPT ;  /* 0x000000011000788c */ /* 0x008fe4000bf45270 */
[----:B------:R-:W-:Y:S01]  /*2550*/  UISETP.NE.AND UP0, UPT, UR14, 0x1, UPT ;  /* 0x000000010e00788c */ /* 0x000fe2000bf05270 */
[----:B------:R-:W-:-:S02]  /*2560*/  UMOV UR7, UR11 ;  /* 0x0000000b00077c82 */ /* 0x000fc40008000000 */
[----:B------:R-:W-:Y:S01]  /*2570*/  UMOV UR4, UR9 ;  /* 0x0000000900047c82 */ /* 0x000fe20008000000 */
[----:B------:R-:W-:Y:S02]  /*2580*/  USHF.R.U32.HI UR7, URZ, UR13, UR7 ;  /* 0x0000000dff077299 */ /* 0x000fe40008011607 */
[----:B----4-:R-:W-:Y:S02]  /*2590*/  USHF.R.U32.HI UR4, URZ, UR17, UR4 ;  /* 0x00000011ff047299 */ /* 0x010fe40008011604 */
[----:B------:R-:W-:Y:S02]  /*25a0*/  USEL UR7, UR37, UR7, !UP2 ;  /* 0x0000000725077287 */ /* 0x000fe4000d000000 */
[----:B------:R-:W-:-:S04]  /*25b0*/  USEL UR4, UR27, UR4, !UP0 ;  /* 0x000000041b047287 */ /* 0x000fc8000c000000 */
[----:B------:R-:W-:Y:S02]  /*25c0*/  UIADD3 UR8, UPT, UPT, UR7, -UR4, URZ ;  /* 0x8000000407087290 */ /* 0x000fe4000fffe0ff */
[----:B------:R-:W-:Y:S02]  /*25d0*/  UIADD3 UR4, UPT, UPT, -UR7, UR4, URZ ;  /* 0x0000000407047290 */ /* 0x000fe4000fffe1ff */
[----:B------:R-:W-:Y:S02]  /*25e0*/  UIMAD UR27, UR8, UR14, UR27 ;  /* 0x0000000e081b72a4 */ /* 0x000fe4000f8e021b */
[----:B------:R-:W-:-:S12]  /*25f0*/  UIMAD UR37, UR4, UR16, UR37 ;  /* 0x00000010042572a4 */ /* 0x000fd8000f8e0225 */
.L_x_41:
[----:B------:R-:W-:Y:S01]  /*2600*/  VIADD R11, R11, 0x1 ;  /* 0x000000010b0b7836 */ /* 0x000fe20000000000 */
[----:B------:R-:W-:Y:S01]  /*2610*/  PLOP3.LUT P1, PT, PT, PT, PT, 0x80, 0x8 ;  /* 0x000000000008781c */ /* 0x000fe20003f2f070 */
[----:B------:R-:W-:Y:S02]  /*2620*/  UIADD3 UR46, UPT, UPT, UR37, UR60, URZ ;  /* 0x0000003c252e7290 */ /* 0x000fe4000fffe0ff */
[----:B------:R-:W-:Y:S01]  /*2630*/  UIADD3 UR45, UPT, UPT, UR27, UR57, URZ ;  /* 0x000000391b2d7290 */ /* 0x000fe2000fffe0ff */
[----:B------:R-:W-:-:S04]  /*2640*/  ISETP.NE.AND P0, PT, R11, 0x2, PT ;  /* 0x000000020b00780c */ /* 0x000fc80003f05270 */
[----:B-1----:R-:W-:Y:S02]  /*2650*/  SEL R0, RZ, 0x1, P0 ;  /* 0x00000001ff007807 */ /* 0x002fe40000000000 */
[----:B------:R-:W-:Y:S02]  /*2660*/  SEL R11, R11, RZ, P0 ;  /* 0x000000ff0b0b7207 */ /* 0x000fe40000000000 */
[----:B------:R-:W-:Y:S01]  /*2670*/  LOP3.LUT R10, R10, R0, RZ, 0x3c, !PT ;  /* 0x000000000a0a7212 */ /* 0x000fe200078e3cff */
[----:B------:R-:W-:Y:S06]  /*2680*/  BRA.U UP1, `(.L_x_42) ;  /* 0xfffffff101447547 */ /* 0x000fec000b83ffff */
[----:B------:R-:W-:Y:S01]  /*2690*/  UIADD3 UR7, UPT, UPT, UR6, 0x28, URZ ;  /* 0x0000002806077890 */ /* 0x000fe2000fffe0ff */
[----:B------:R-:W-:-:S03]  /*26a0*/  SHF.L.U32 R2, R12, 0x1f, RZ ;  /* 0x0000001f0c027819 */ /* 0x000fc600000006ff */
[----:B------:R-:W-:-:S09]  /*26b0*/  ULEA UR4, UR5, UR7, 0x3 ;  /* 0x0000000705047291 */ /* 0x000fd2000f8e18ff */
[----:B------:R-:W1:Y:S02]  /*26c0*/  SYNCS.PHASECHK.TRANS64.TRYWAIT P0, [UR4], R2 ;  /* 0x00000002ff0075a7 */ /* 0x000e640008001104 */
[----:B-1----:R-:W-:Y:S05]  /*26d0*/  @!P0 BRA `(.L_x_43) ;  /* 0x0000004000d48947 */ /* 0x002fea0003800000 */
.L_x_108:
[----:B------:R-:W-:-:S04]  /*26e0*/  UIADD3 UR4, UPT, UPT, UR5, 0x1, URZ ;  /* 0x0000000105047890 */ /* 0x000fc8000fffe0ff */
[----:B------:R-:W-:-:S04]  /*26f0*/  UISETP.NE.AND UP0, UPT, UR4, 0x5, UPT ;  /* 0x000000050400788c */ /* 0x000fc8000bf05270 */
[----:B------:R-:W-:Y:S02]  /*2700*/  USEL UR6, URZ, 0x1, UP0 ;  /* 0x00000001ff067887 */ /* 0x000fe40008000000 */
[----:B------:R-:W-:-:S04]  /*2710*/  USEL UR4, UR4, URZ, UP0 ;  /* 0x000000ff04047287 */ /* 0x000fc80008000000 */
[----:B------:R-:W-:Y:S01]  /*2720*/  ULEA UR5, UR4, UR7, 0x3 ;  /* 0x0000000704057291 */ /* 0x000fe2000f8e18ff */
[----:B-1----:R-:W-:-:S04]  /*2730*/  LOP3.LUT R2, R12, UR6, RZ, 0x3c, !PT ;  /* 0x000000060c027c12 */ /* 0x002fc8000f8e3cff */
[----:B------:R-:W-:-:S04]  /*2740*/  SHF.L.U32 R3, R2, 0x1f, RZ ;  /* 0x0000001f02037819 */ /* 0x000fc800000006ff */
[----:B------:R-:W1:Y:S02]  /*2750*/  SYNCS.PHASECHK.TRANS64.TRYWAIT P0, [UR5], R3 ;  /* 0x00000003ff0075a7 */ /* 0x000e640008001105 */
[----:B-1----:R-:W-:Y:S05]  /*2760*/  @!P0 BRA `(.L_x_44) ;  /* 0x0000004000c88947 */ /* 0x002fea0003800000 */
.L_x_110:
[----:B------:R-:W-:-:S04]  /*2770*/  UIADD3 UR4, UPT, UPT, UR4, 0x1, URZ ;  /* 0x0000000104047890 */ /* 0x000fc8000fffe0ff */
[----:B------:R-:W-:-:S04]  /*2780*/  UISETP.NE.AND UP0, UPT, UR4, 0x5, UPT ;  /* 0x000000050400788c */ /* 0x000fc8000bf05270 */
[----:B------:R-:W-:Y:S02]  /*2790*/  USEL UR6, URZ, 0x1, UP0 ;  /* 0x00000001ff067887 */ /* 0x000fe40008000000 */
[----:B------:R-:W-:-:S04]  /*27a0*/  USEL UR4, UR4, URZ, UP0 ;  /* 0x000000ff04047287 */ /* 0x000fc80008000000 */
[----:B------:R-:W-:Y:S01]  /*27b0*/  ULEA UR5, UR4, UR7, 0x3 ;  /* 0x0000000704057291 */ /* 0x000fe2000f8e18ff */
[----:B------:R-:W-:-:S04]  /*27c0*/  LOP3.LUT R2, R2, UR6, RZ, 0x3c, !PT ;  /* 0x0000000602027c12 */ /* 0x000fc8000f8e3cff */
[----:B-1----:R-:W-:-:S04]  /*27d0*/  SHF.L.U32 R3, R2, 0x1f, RZ ;  /* 0x0000001f02037819 */ /* 0x002fc800000006ff */
[----:B------:R-:W1:Y:S02]  /*27e0*/  SYNCS.PHASECHK.TRANS64.TRYWAIT P0, [UR5], R3 ;  /* 0x00000003ff0075a7 */ /* 0x000e640008001105 */
[----:B-1----:R-:W-:Y:S05]  /*27f0*/  @!P0 BRA `(.L_x_45) ;  /* 0x0000004000bc8947 */ /* 0x002fea0003800000 */
.L_x_112:
        /* <DEDUP_REMOVED lines=9> */
.L_x_114:
[----:B------:R-:W-:-:S04]  /*2890*/  UIADD3 UR4, UPT, UPT, UR4, 0x1, URZ ;  /* 0x0000000104047890 */ /* 0x000fc8000fffe0ff */
[----:B------:R-:W-:-:S04]  /*28a0*/  UISETP.NE.AND UP0, UPT, UR4, 0x5, UPT ;  /* 0x000000050400788c */ /* 0x000fc8000bf05270 */
[----:B------:R-:W-:Y:S02]  /*28b0*/  USEL UR5, URZ, 0x1, UP0 ;  /* 0x00000001ff057887 */ /* 0x000fe40008000000 */
[----:B------:R-:W-:-:S04]  /*28c0*/  USEL UR4, UR4, URZ, UP0 ;  /* 0x000000ff04047287 */ /* 0x000fc80008000000 */
[----:B------:R-:W-:Y:S01]  /*28d0*/  ULEA UR4, UR4, UR7, 0x3 ;  /* 0x0000000704047291 */ /* 0x000fe2000f8e18ff */
[----:B------:R-:W-:-:S04]  /*28e0*/  LOP3.LUT R2, R2, UR5, RZ, 0x3c, !PT ;  /* 0x0000000502027c12 */ /* 0x000fc8000f8e3cff */
[----:B------:R-:W-:Y:S01]  /*28f0*/  SHF.L.U32 R2, R2, 0x1f, RZ ;  /* 0x0000001f02027819 */ /* 0x000fe200000006ff */
[----:B-1----:R-:W-:-:S07]  /*2900*/  IMAD.U32 R0, RZ, RZ, UR4 ;  /* 0x00000004ff007e24 */ /* 0x002fce000f8e00ff */
.L_x_47:
[----:B-1----:R1:W2:Y:S02]  /*2910*/  SYNCS.PHASECHK.TRANS64.TRYWAIT P0, [R0+URZ], R2 ;  /* 0x00000002000075a7 */ /* 0x0022a400080011ff */
[----:B--2---:R-:W-:Y:S05]  /*2920*/  @!P0 NANOSLEEP.SYNCS 0x989680 ;  /* 0x009896800000895d */ /* 0x004fea0003900000 */
[----:B------:R-:W2:Y:S02]  /*2930*/  @!P0 SYNCS.PHASECHK.TRANS64 P0, [R0+URZ], R2 ;  /* 0x00000002000085a7 */ /* 0x000ea400080010ff */
[----:B--2---:R-:W-:Y:S05]  /*2940*/  @P0 EXIT ;  /* 0x000000000000094d */ /* 0x004fea0003800000 */
[----:B------:R-:W-:Y:S05]  /*2950*/  BRA `(.L_x_47) ;  /* 0xfffffffc00ec7947 */ /* 0x000fea000383ffff */
.L_x_22:
[----:B------:R-:W-:-:S04]  /*2960*/  UISETP.NE.AND UP0, UPT, UR48, URZ, UPT ;  /* 0x000000ff3000728c */ /* 0x000fc8000bf05270 */
[----:B------:R-:W-:-:S09]  /*2970*/  UISETP.NE.OR UP0, UPT, UR22, 0x1, UP0 ;  /* 0x000000011600788c */ /* 0x000fd20008705670 */
[----:B------:R-:W-:Y:S05]  /*2980*/  BRA.U UP0, `(.L_x_48) ;  /* 0x0000000500487547 */ /* 0x000fea000b800000 */
[----:B------:R-:W-:Y:S01]  /*2990*/  ISETP.GE.U32.AND P2, PT, R0, 0x2, PT ;  /* 0x000000020000780c */ /* 0x000fe20003f46070 */
[----:B------:R-:W-:Y:S01]  /*29a0*/  IMAD.MOV.U32 R12, RZ, RZ, 0x1 ;  /* 0x00000001ff0c7424 */ /* 0x000fe200078e00ff */
[----:B------:R-:W-:Y:S02]  /*29b0*/  CS2R R10, SRZ ;  /* 0x00000000000a7805 */ /* 0x000fe4000001ff00 */
[----:B------:R-:W-:Y:S01]  /*29c0*/  CS2R R8, SRZ ;  /* 0x0000000000087805 */ /* 0x000fe2000001ff00 */
[----:B------:R-:W-:Y:S01]  /*29d0*/  UMOV UR6, 0x400 ;  /* 0x0000040000067882 */ /* 0x000fe20000000000 */
[----:B------:R-:W-:Y:S01]  /*29e0*/  UMOV UR5, URZ ;  /* 0x000000ff00057c82 */ /* 0x000fe20008000000 */
[----:B------:R-:W-:-:S12]  /*29f0*/  ULEA UR6, UR48, UR6, 0x18 ;  /* 0x0000000630067291 */ /* 0x000fd8000f8ec0ff */
.L_x_52:
[----:B------:R-:W-:Y:S02]  /*2a00*/  LEA R2, R8, UR6, 0x3 ;  /* 0x0000000608027c11 */ /* 0x000fe4000f8e18ff */
[----:B------:R-:W-:-:S03]  /*2a10*/  SHF.L.U32 R4, R9, 0x1f, RZ ;  /* 0x0000001f09047819 */ /* 0x000fc600000006ff */
[----:B------:R-:W-:Y:S01]  /*2a20*/  VIADD R5, R2, 0xe0 ;  /* 0x000000e002057836 */ /* 0x000fe20000000000 */
[----:B------:R-:W1:Y:S02]  /*2a30*/  SYNCS.PHASECHK.TRANS64.TRYWAIT P0, [R2+URZ+0xd0], R4 ;  /* 0x0000d004020075a7 */ /* 0x000e6400080011ff */
[----:B-1----:R-:W-:Y:S05]  /*2a40*/  @!P0 BRA `(.L_x_49) ;  /* 0x0000004000588947 */ /* 0x002fea0003800000 */
.L_x_115:
[----:B------:R-:W-:Y:S01]  /*2a50*/  ULEA UR4, UR5, UR6, 0x3 ;  /* 0x0000000605047291 */ /* 0x000fe2000f8e18ff */
[----:B-1----:R-:W-:Y:S01]  /*2a60*/  PRMT R2, RZ, 0x654, R5 ;  /* 0x00000654ff027816 */ /* 0x002fe20000000005 */
[----:B------:R-:W-:Y:S01]  /*2a70*/  @!P2 IMAD.MOV.U32 R4, RZ, RZ, 0x10 ;  /* 0x00000010ff04a424 */ /* 0x000fe200078e00ff */
[----:B------:R-:W-:Y:S01]  /*2a80*/  SHF.L.U32 R5, R12, 0x1f, RZ ;  /* 0x0000001f0c057819 */ /* 0x000fe200000006ff */
[----:B------:R-:W-:Y:S01]  /*2a90*/  UIADD3 UR7, UPT, UPT, UR4, 0x70, URZ ;  /* 0x0000007004077890 */ /* 0x000fe2000fffe0ff */
[----:B------:R1:W-:Y:S05]  /*2aa0*/  SYNCS.ARRIVE.TRANS64.RED.A1T0 RZ, [R2+URZ], RZ ;  /* 0x000000ff02ff79a7 */ /* 0x0003ea00081004ff */
[----:B------:R-:W-:Y:S01]  /*2ab0*/  IMAD.U32 R6, RZ, RZ, UR7 ;  /* 0x00000007ff067e24 */ /* 0x000fe2000f8e00ff */
[----:B------:R-:W2:Y:S04]  /*2ac0*/  SYNCS.PHASECHK.TRANS64.TRYWAIT P0, [UR4+0x80], R5 ;  /* 0x00008005ff0075a7 */ /* 0x000ea80008001104 */
[----:B------:R-:W-:Y:S01]  /*2ad0*/  PRMT R6, R0, 0x654, R6 ;  /* 0x0000065400067816 */ /* 0x000fe20000000006 */
[----:B-12---:R-:W-:Y:S06]  /*2ae0*/  @!P0 BRA `(.L_x_50) ;  /* 0x0000004000448947 */ /* 0x006fec0003800000 */
.L_x_117:
[----:B------:R-:W-:Y:S01]  /*2af0*/  ULEA UR8, UR5, UR6, 0x4 ;  /* 0x0000000605087291 */ /* 0x000fe2000f8e20ff */
[----:B------:R-:W-:Y:S01]  /*2b00*/  SEL R3, R6, R3, !P2 ;  /* 0x0000000306037207 */ /* 0x000fe20005000000 */
[----:B------:R-:W-:Y:S01]  /*2b10*/  UIADD3 UR9, UPT, UPT, UR4, 0x70, URZ ;  /* 0x0000007004097890 */ /* 0x000fe2000fffe0ff */
[----:B-1----:R-:W-:Y:S01]  /*2b20*/  LEA R2, R11, UR6, 0x3 ;  /* 0x000000060b027c11 */ /* 0x002fe2000f8e18ff */
[----:B------:R-:W-:Y:S01]  /*2b30*/  UIADD3 UR8, UPT, UPT, UR8, 0x100, URZ ;  /* 0x0000010008087890 */ /* 0x000fe2000fffe0ff */
[----:B------:R1:W-:Y:S01]  /*2b40*/  @!P2 SYNCS.ARRIVE.TRANS64.RED RZ, [R3+URZ], R4 ;  /* 0x0000000403ffa9a7 */ /* 0x0003e200080004ff */
[----:B------:R-:W-:Y:S01]  /*2b50*/  UIADD3 UR4, UPT, UPT, UR5, 0x1, URZ ;  /* 0x0000000105047890 */ /* 0x000fe2000fffe0ff */
[----:B------:R-:W-:-:S03]  /*2b60*/  VIADD R8, R8, 0x1 ;  /* 0x0000000108087836 */ /* 0x000fc60000000000 */
[----:B------:R-:W-:Y:S02]  /*2b70*/  UISETP.NE.AND UP0, UPT, UR4, 0x2, UPT ;  /* 0x000000020400788c */ /* 0x000fe4000bf05270 */
[----:B------:R-:W-:Y:S01]  /*2b80*/  ISETP.NE.AND P0, PT, R8, 0x2, PT ;  /* 0x000000020800780c */ /* 0x000fe20003f05270 */
[----:B------:R-:W-:Y:S06]  /*2b90*/  UGETNEXTWORKID.BROADCAST [UR8], [UR9] ;  /* 0x00000000080073ca */ /* 0x000fec0008000100 */
[----:B------:R-:W-:Y:S02]  /*2ba0*/  USEL UR7, URZ, 0x1, UP0 ;  /* 0x00000001ff077887 */ /* 0x000fe40008000000 */
[----:B------:R-:W-:-:S04]  /*2bb0*/  USEL UR5, UR4, URZ, UP0 ;  /* 0x000000ff04057287 */ /* 0x000fc80008000000 */
[----:B------:R-:W-:Y:S02]  /*2bc0*/  LOP3.LUT R12, R12, UR7, RZ, 0x3c, !PT ;  /* 0x000000070c0c7c12 */ /* 0x000fe4000f8e3cff */
[----:B-1----:R-:W-:-:S04]  /*2bd0*/  SHF.L.U32 R4, R10, 0x1f, RZ ;  /* 0x0000001f0a047819 */ /* 0x002fc800000006ff */
[----:B------:R-:W1:Y:S02]  /*2be0*/  SYNCS.PHASECHK.TRANS64.TRYWAIT P1, [R2+URZ+0x70], R4 ;  /* 0x00007004020075a7 */ /* 0x000e6400080211ff */
[----:B-1----:R-:W-:Y:S05]  /*2bf0*/  @!P1 BRA `(.L_x_51) ;  /* 0x0000004000189947 */ /* 0x002fea0003800000 */
.L_x_118:
[C---:B-1----:R-:W-:Y:S01]  /*2c00*/  LEA R4, R11.reuse, UR6, 0x4 ;  /* 0x000000060b047c11 */ /* 0x042fe2000f8e20ff */
[----:B------:R-:W-:Y:S01]  /*2c10*/  VIADD R2, R2, 0x80 ;  /* 0x0000008002027836 */ /* 0x000fe20000000000 */
[----:B------:R-:W-:Y:S01]  /*2c20*/  SEL R8, R8, RZ, P0 ;  /* 0x000000ff08087207 */ /* 0x000fe20000000000 */
[----:B------:R-:W-:-:S03]  /*2c30*/  VIADD R11, R11, 0x1 ;  /* 0x000000010b0b7836 */ /* 0x000fc60000000000 */
[----:B------:R-:W1:Y:S01]  /*2c40*/  LDS.128 R4, [R4+0x100] ;  /* 0x0001000004047984 */ /* 0x000e620000000c00 */
[----:B------:R-:W-:Y:S02]  /*2c50*/  PRMT R2, RZ, 0x654, R2 ;  /* 0x00000654ff027816 */ /* 0x000fe40000000002 */
[C---:B------:R-:W-:Y:S01]  /*2c60*/  ISETP.NE.AND P1, PT, R11.reuse, 0x2, PT ;  /* 0x000000020b00780c */ /* 0x040fe20003f25270 */
[----:B------:R-:W-:Y:S01]  /*2c70*/  @!PT LDS RZ, [RZ] ;  /* 0x00000000fffff984 */ /* 0x000fe20000000800 */
[----:B------:R-:W-:Y:S01]  /*2c80*/  @!PT LDS RZ, [RZ] ;  /* 0x00000000fffff984 */ /* 0x000fe20000000800 */
[----:B------:R-:W-:Y:S01]  /*2c90*/  @!PT LDS RZ, [RZ] ;  /* 0x00000000fffff984 */ /* 0x000fe20000000800 */
[----:B------:R-:W-:Y:S01]  /*2ca0*/  @!PT LDS RZ, [RZ] ;  /* 0x00000000fffff984 */ /* 0x000fe20000000800 */
[----:B------:R2:W-:Y:S06]  /*2cb0*/  MEMBAR.ALL.CTA ;  /* 0x0000000000007992 */ /* 0x0005ec0000008000 */
[----:B--2---:R-:W2:Y:S01]  /*2cc0*/  FENCE.VIEW.ASYNC.S ;  /* 0x00000000000073c6 */ /* 0x004ea20000000000 */
[----:B------:R-:W-:Y:S01]  /*2cd0*/  SEL R11, R11, RZ, P1 ;  /* 0x000000ff0b0b7207 */ /* 0x000fe20000800000 */
[----:B--2---:R2:W-:Y:S01]  /*2ce0*/  SYNCS.ARRIVE.TRANS64.RED.A1T0 RZ, [R2+URZ], RZ ;  /* 0x000000ff02ff79a7 */ /* 0x0045e200081004ff */
[----:B-1----:R-:W-:-:S02]  /*2cf0*/  LOP3.LUT P3, RZ, R6, 0x1, RZ, 0xc0, !PT ;  /* 0x0000000106ff7812 */ /* 0x002fc4000786c0ff */
[----:B------:R-:W-:-:S04]  /*2d00*/  SEL R4, RZ, 0x1, P1 ;  /* 0x00000001ff047807 */ /* 0x000fc80000800000 */
[----:B------:R-:W-:Y:S02]  /*2d10*/  LOP3.LUT R10, R10, R4, RZ, 0x3c, !PT ;  /* 0x000000040a0a7212 */ /* 0x000fe400078e3cff */
[----:B--2---:R-:W-:-:S04]  /*2d20*/  SEL R2, RZ, 0x1, P0 ;  /* 0x00000001ff027807 */ /* 0x004fc80000000000 */
[----:B------:R-:W-:Y:S01]  /*2d30*/  LOP3.LUT R9, R9, R2, RZ, 0x3c, !PT ;  /* 0x0000000209097212 */ /* 0x000fe200078e3cff */
[----:B------:R-:W-:Y:S06]  /*2d40*/  @P3 BRA `(.L_x_52) ;  /* 0xfffffffc002c3947 */ /* 0x000fec000383ffff */
[----:B------:R-:W-:Y:S01]  /*2d50*/  ULEA UR4, UR5, UR6, 0x3 ;  /* 0x0000000605047291 */ /* 0x000fe2000f8e18ff */
[----:B------:R-:W-:-:S08]  /*2d60*/  SHF.L.U32 R2, R12, 0x1f, RZ ;  /* 0x0000001f0c027819 */ /* 0x000fd000000006ff */
[----:B------:R-:W1:Y:S02]  /*2d70*/  SYNCS.PHASECHK.TRANS64 P0, [UR4+0x80], R2 ;  /* 0x00008002ff0075a7 */ /* 0x000e640008001004 */
[----:B-1----:R-:W-:Y:S05]  /*2d80*/  @P0 BRA `(.L_x_53) ;  /* 0x0000000000080947 */ /* 0x002fea0003800000 */
[----:B------:R-:W1:Y:S02]  /*2d90*/  SYNCS.PHASECHK.TRANS64.TRYWAIT P0, [UR4+0x80], R2 ;  /* 0x00008002ff0075a7 */ /* 0x000e640008001104 */
[----:B-1----:R-:W-:Y:S05]  /*2da0*/  @!P0 BRA `(.L_x_54) ;  /* 0x0000003c00c08947 */ /* 0x002fea0003800000 */
.L_x_53:
[----:B------:R-:W-:-:S04]  /*2db0*/  UIADD3 UR7, UPT, UPT, UR5, 0x1, URZ ;  /* 0x0000000105077890 */ /* 0x000fc8000fffe0ff */
[----:B------:R-:W-:-:S04]  /*2dc0*/  UISETP.NE.AND UP0, UPT, UR7, 0x2, UPT ;  /* 0x000000020700788c */ /* 0x000fc8000bf05270 */
[----:B------:R-:W-:Y:S02]  /*2dd0*/  USEL UR8, URZ, 0x1, UP0 ;  /* 0x00000001ff087887 */ /* 0x000fe40008000000 */
[----:B------:R-:W-:-:S04]  /*2de0*/  USEL UR7, UR7, URZ, UP0 ;  /* 0x000000ff07077287 */ /* 0x000fc80008000000 */
[----:B------:R-:W-:Y:S01]  /*2df0*/  ULEA UR7, UR7, UR6, 0x3 ;  /* 0x0000000607077291 */ /* 0x000fe2000f8e18ff */
[----:B-1----:R-:W-:-:S04]  /*2e00*/  LOP3.LUT R2, R12, UR8, RZ, 0x3c, !PT ;  /* 0x000000080c027c12 */ /* 0x002fc8000f8e3cff */
[----:B------:R-:W-:-:S04]  /*2e10*/  SHF.L.U32 R0, R2, 0x1f, RZ ;  /* 0x0000001f02007819 */ /* 0x000fc800000006ff */
[----:B------:R-:W1:Y:S02]  /*2e20*/  SYNCS.PHASECHK.TRANS64 P0, [UR7+0x80], R0 ;  /* 0x00008000ff0075a7 */ /* 0x000e640008001007 */
[----:B-1----:R-:W-:Y:S05]  /*2e30*/  @P0 EXIT ;  /* 0x000000000000094d */ /* 0x002fea0003800000 */
[----:B------:R-:W-:Y:S02]  /*2e40*/  SHF.L.U32 R2, R2, 0x1f, RZ ;  /* 0x0000001f02027819 */ /* 0x000fe400000006ff */
[----:B------:R-:W-:-:S07]  /*2e50*/  MOV R0, UR7 ;  /* 0x0000000700007c02 */ /* 0x000fce0008000f00 */
.L_x_55:
[----:B-1----:R1:W2:Y:S02]  /*2e60*/  SYNCS.PHASECHK.TRANS64.TRYWAIT P0, [R0+URZ+0x80], R2 ;  /* 0x00008002000075a7 */ /* 0x0022a400080011ff */
[----:B--2---:R-:W-:Y:S05]  /*2e70*/  @!P0 NANOSLEEP.SYNCS 0x989680 ;  /* 0x009896800000895d */ /* 0x004fea0003900000 */
[----:B------:R-:W2:Y:S02]  /*2e80*/  @!P0 SYNCS.PHASECHK.TRANS64 P0, [R0+URZ+0x80], R2 ;  /* 0x00008002000085a7 */ /* 0x000ea400080010ff */
[----:B--2---:R-:W-:Y:S05]  /*2e90*/  @P0 EXIT ;  /* 0x000000000000094d */ /* 0x004fea0003800000 */
[----:B------:R-:W-:Y:S05]  /*2ea0*/  BRA `(.L_x_55) ;  /* 0xfffffffc00ec7947 */ /* 0x000fea000383ffff */
.L_x_48:
[----:B------:R-:W-:Y:S05]  /*2eb0*/  BRA.U UP4, `(.L_x_56) ;  /* 0x0000000d04d47547 */ /* 0x000fea000b800000 */
[----:B------:R-:W-:Y:S01]  /*2ec0*/  UMOV UR4, 0x40 ;  /* 0x0000004000047882 */ /* 0x000fe20000000000 */
[----:B------:R-:W-:Y:S01]  /*2ed0*/  NOP ;  /* 0x0000000000007918 */ /* 0x000fe20000000000 */
[----:B------:R-:W-:Y:S01]  /*2ee0*/  ULEA UR5, UR48, UR4, 0x18 ;  /* 0x0000000430057291 */ /* 0x000fe2000f8ec0ff */
[----:B------:R-:W-:Y:S02]  /*2ef0*/  UMOV UR6, 0x400 ;  /* 0x0000040000067882 */ /* 0x000fe40000000000 */
[----:B------:R-:W-:-:S06]  /*2f00*/  ULEA UR6, UR48, UR6, 0x18 ;  /* 0x0000000630067291 */ /* 0x000fcc000f8ec0ff */
[----:B------:R-:W1:Y:S02]  /*2f10*/  LDS.U8 R0, [UR5+0x1c] ;  /* 0x00001c05ff007984 */ /* 0x000e640008000000 */
[----:B-1----:R-:W-:-:S13]  /*2f20*/  ISETP.NE.AND P0, PT, R0, RZ, PT ;  /* 0x000000ff0000720c */ /* 0x002fda0003f05270 */
[----:B------:R-:W-:Y:S05]  /*2f30*/  @P0 BRA `(.L_x_57) ;  /* 0x0000000000580947 */ /* 0x000fea0003800000 */
[----:B------:R-:W-:-:S13]  /*2f40*/  ELECT P0, URZ, PT ;  /* 0x0000000000ff782f */ /* 0x000fda0003800000 */
[----:B------:R-:W-:Y:S05]  /*2f50*/  @!P0 BRA `(.L_x_58) ;  /* 0x0000000000608947 */ /* 0x000fea0003800000 */
[----:B------:R-:W-:Y:S01]  /*2f60*/  UMOV UR4, 0x10 ;  /* 0x0000001000047882 */ /* 0x000fe20000000000 */
[----:B------:R-:W-:Y:S01]  /*2f70*/  HFMA2 R0, -RZ, RZ, 0, 5.9604644775390625e-08 ;  /* 0x00000001ff007431 */ /* 0x000fe200000001ff */
[----:B------:R-:W-:-:S03]  /*2f80*/  MOV R3, 0xffff ;  /* 0x0000ffff00037802 */ /* 0x000fc60000000f00 */
[----:B------:R-:W-:Y:S04]  /*2f90*/  DEPBAR.LE SB1, 0x36 ;  /* 0x00009d800000791a */ /* 0x000fe80000000000 */
[----:B------:R-:W1:Y:S02]  /*2fa0*/  UTCATOMSWS.FIND_AND_SET.ALIGN UP0, UR4, UR4 ;  /* 0x00000004000475e3 */ /* 0x000e640008000800 */
[----:B-1----:R-:W-:Y:S01]  /*2fb0*/  MOV R4, UR4 ;  /* 0x0000000400047c02 */ /* 0x002fe20008000f00 */
[----:B------:R-:W-:Y:S06]  /*2fc0*/  BRA.U UP0, `(.L_x_59) ;  /* 0x0000000100187547 */ /* 0x000fec000b800000 */
.L_x_60:
[----:B------:R-:W-:Y:S05]  /*2fd0*/  NANOSLEEP 0x64 ;  /* 0x000000640000795d */ /* 0x000fea0003800000 */
[----:B------:R-:W-:-:S05]  /*2fe0*/  UMOV UR4, 0x10 ;  /* 0x0000001000047882 */ /* 0x000fca0000000000 */
[----:B------:R-:W-:Y:S04]  /*2ff0*/  DEPBAR.LE SB1, 0x36 ;  /* 0x00009d800000791a */ /* 0x000fe80000000000 */
[----:B------:R-:W1:Y:S02]  /*3000*/  UTCATOMSWS.FIND_AND_SET.ALIGN UP0, UR4, UR4 ;  /* 0x00000004000475e3 */ /* 0x000e640008000800 */
[----:B-1----:R-:W-:Y:S01]  /*3010*/  MOV R4, UR4 ;  /* 0x0000000400047c02 */ /* 0x002fe20008000f00 */
[----:B------:R-:W-:Y:S05]  /*3020*/  BRA.U !UP0, `(.L_x_60) ;  /* 0xfffffffd08e87547 */ /* 0x000fea000b83ffff */
.L_x_59:
[-C--:B------:R-:W-:Y:S02]  /*3030*/  SHF.L.U32 R3, R3, R4.reuse, RZ ;  /* 0x0000000403037219 */ /* 0x080fe400000006ff */
[----:B------:R-:W-:Y:S01]  /*3040*/  SHF.L.U32 R0, R0, R4, RZ ;  /* 0x0000000400007219 */ /* 0x000fe200000006ff */
[----:B------:R-:W-:Y:S02]  /*3050*/  IMAD.SHL.U32 R4, R4, 0x20, RZ ;  /* 0x0000002004047824 */ /* 0x000fe400078e00ff */
[----:B------:R1:W-:Y:S04]  /*3060*/  ATOMS.OR RZ, [UR5+0x14], R3 ;  /* 0x00001403ffff798c */ /* 0x0003e8000b000005 */
[----:B------:R1:W-:Y:S04]  /*3070*/  ATOMS.OR RZ, [UR5+0x18], R0 ;  /* 0x00001800ffff798c */ /* 0x0003e8000b000005 */
[----:B------:R1:W-:Y:S01]  /*3080*/  STS [UR6+0x120], R4 ;  /* 0x00012004ff007988 */ /* 0x0003e20008000806 */
[----:B------:R-:W-:Y:S05]  /*3090*/  BRA `(.L_x_58) ;  /* 0x0000000000107947 */ /* 0x000fea0003800000 */
.L_x_57:
[----:B------:R-:W-:Y:S02]  /*30a0*/  MOV R0, 0xffffffff ;  /* 0xffffffff00007802 */ /* 0x000fe40000000f00 */
[----:B------:R-:W-:-:S03]  /*30b0*/  MOV R4, 0x30e0 ;  /* 0x000030e000047802 */ /* 0x000fc60000000f00 */
[----:B------:R1:W-:Y:S04]  /*30c0*/  STS [UR6+0x120], R0 ;  /* 0x00012000ff007988 */ /* 0x0003e80008000806 */
[----:B-1---5:R-:W-:Y:S05]  /*30d0*/  CALL.REL.NOINC `($__internal_1_$__cuda_sm10x_tcgen05_guardrail_trap_phase_invalid_during_alloc) ;  /* 0x0000004000407944 */ /* 0x022fea0003c00000 */
.L_x_58:
[----:B------:R-:W-:Y:S05]  /*30e0*/  WARPSYNC.ALL ;  /* 0x0000000000007948 */ /* 0x000fea0003800000 */
[----:B------:R-:W2:Y:S01]  /*30f0*/  S2UR UR4, SR_CgaCtaId ;  /* 0x00000000000479c3 */ /* 0x000ea20000008800 */
[----:B------:R-:W-:Y:S01]  /*3100*/  UMOV UR26, 0x400 ;  /* 0x00000400001a7882 */ /* 0x000fe20000000000 */
[----:B------:R-:W-:-:S06]  /*3110*/  NOP ;  /* 0x0000000000007918 */ /* 0x000fcc0000000000 */
[----:B------:R-:W-:Y:S06]  /*3120*/  BAR.ARV 0x6, 0xa0 ;  /* 0x0182800000007b1d */ /* 0x000fec0000002000 */
[----:B------:R-:W3:Y:S01]  /*3130*/  LDCU UR5, c[0x0][0x38c] ;  /* 0x00007180ff0577ac */ /* 0x000ee20008000800 */
[----:B------:R-:W-:Y:S01]  /*3140*/  LOP3.LUT R2, R2, 0xffff, RZ, 0xc0, !PT ;  /* 0x0000ffff02027812 */ /* 0x000fe200078ec0ff */
[----:B------:R-:W-:Y:S01]  /*3150*/  IMAD.MOV.U32 R11, RZ, RZ, 0x1 ;  /* 0x00000001ff0b7424 */ /* 0x000fe200078e00ff */
[----:B------:R-:W-:Y:S01]  /*3160*/  CS2R R8, SRZ ;  /* 0x0000000000087805 */ /* 0x000fe2000001ff00 */
[----:B------:R-:W4:Y:S01]  /*3170*/  LDCU UR7, c[0x0][0x38c] ;  /* 0x00007180ff0777ac */ /* 0x000f220008000800 */
[----:B------:R-:W-:Y:S01]  /*3180*/  R2UR UR27, R2 ;  /* 0x00000000021b72ca */ /* 0x000fe200000e0000 */
[----:B------:R-:W-:Y:S01]  /*3190*/  IMAD.MOV.U32 R10, RZ, RZ, RZ ;  /* 0x000000ffff0a7224 */ /* 0x000fe200078e00ff */
[----:B------:R-:W-:Y:S01]  /*31a0*/  UMOV UR30, URZ ;  /* 0x000000ff001e7c82 */ /* 0x000fe20008000000 */
[----:B------:R-:W-:Y:S01]  /*31b0*/  UMOV UR24, URZ ;  /* 0x000000ff00187c82 */ /* 0x000fe20008000000 */
[----:B--2---:R-:W-:Y:S01]  /*31c0*/  ULEA UR26, UR4, UR26, 0x18 ;  /* 0x0000001a041a7291 */ /* 0x004fe2000f8ec0ff */
[----:B------:R-:W-:Y:S01]  /*31d0*/  UMOV UR38, 0x0 ;  /* 0x0000000000267882 */ /* 0x000fe20000000000 */
[----:B------:R-:W-:-:S02]  /*31e0*/  UMOV UR39, 0x41004a0 ;  /* 0x041004a000277882 */ /* 0x000fc40000000000 */
[----:B------:R-:W-:Y:S02]  /*31f0*/  UIADD3 UR4, UPT, UPT, UR26, 0x2400, URZ ;  /* 0x000024001a047890 */ /* 0x000fe4000fffe0ff */
[----:B------:R-:W-:Y:S02]  /*3200*/  UIADD3 UR6, UPT, UPT, UR26, 0xc400, URZ ;  /* 0x0000c4001a067890 */ /* 0x000fe4000fffe0ff */
[----:B---3--:R-:W-:Y:S01]  /*3210*/  UIADD3 UR5, UPT, UPT, UR5, 0x7f, URZ ;  /* 0x0000007f05057890 */ /* 0x008fe2000fffe0ff */
[----:B-1----:R-:W1:Y:S01]  /*3220*/  LDS R0, [UR26+0x120] ;  /* 0x0001201aff007984 */ /* 0x002e620008000800 */
[----:B------:R-:W-:Y:S01]  /*3230*/  UMOV UR36, 0x0 ;  /* 0x0000000000247882 */ /* 0x000fe20000000000 */
[----:B------:R-:W-:Y:S01]  /*3240*/  UMOV UR37, 0x41004a0 ;  /* 0x041004a000257882 */ /* 0x000fe20000000000 */
[----:B------:R-:W-:Y:S02]  /*3250*/  USHF.R.S32.HI UR40, URZ, 0x1f, UR5 ;  /* 0x0000001fff287899 */ /* 0x000fe40008011405 */
[----:B----4-:R-:W-:-:S02]  /*3260*/  UISETP.GE.AND UP4, UPT, UR7, 0x1, UPT ;  /* 0x000000010700788c */ /* 0x010fc4000bf86270 */
[----:B------:R-:W-:Y:S02]  /*3270*/  ULEA.HI UR40, UR40, UR5, URZ, 0x7 ;  /* 0x0000000528287291 */ /* 0x000fe4000f8f38ff */
[----:B------:R-:W-:Y:S02]  /*3280*/  USHF.R.U32.HI UR5, URZ, 0x4, UR4 ;  /* 0x00000004ff057899 */ /* 0x000fe40008011604 */
[----:B------:R-:W-:Y:S02]  /*3290*/  USHF.R.S32.HI UR40, URZ, 0x7, UR40 ;  /* 0x00000007ff287899 */ /* 0x000fe40008011428 */
[----:B------:R-:W-:Y:S02]  /*32a0*/  USHF.R.U32.HI UR4, URZ, 0x4, UR6 ;  /* 0x00000004ff047899 */ /* 0x000fe40008011606 */
[----:B------:R-:W-:Y:S02]  /*32b0*/  UISETP.LT.AND UP0, UPT, UR40, 0x1, UPT ;  /* 0x000000012800788c */ /* 0x000fe4000bf01270 */
[----:B------:R-:W-:-:S02]  /*32c0*/  ULOP3.LUT UR5, UR5, 0x3fff, URZ, 0xc0, !UPT ;  /* 0x00003fff05057892 */ /* 0x000fc4000f8ec0ff */
[----:B------:R-:W-:Y:S02]  /*32d0*/  ULOP3.LUT UR4, UR4, 0x3fff, URZ, 0xc0, !UPT ;  /* 0x00003fff04047892 */ /* 0x000fe4000f8ec0ff */
[----:B------:R-:W-:Y:S02]  /*32e0*/  USEL UR41, UR40, 0x1, !UP0 ;  /* 0x0000000128297887 */ /* 0x000fe4000c000000 */
[----:B------:R-:W-:Y:S02]  /*32f0*/  ULOP3.LUT UR28, UR5, 0x10000, URZ, 0xfc, !UPT ;  /* 0x00010000051c7892 */ /* 0x000fe4000f8efcff */
[----:B------:R-:W-:Y:S02]  /*3300*/  ULOP3.LUT UR29, UR4, 0x10000, URZ, 0xfc, !UPT ;  /* 0x00010000041d7892 */ /* 0x000fe4000f8efcff */
[----:B------:R-:W-:Y:S01]  /*3310*/  UIADD3 UR41, UPT, UPT, -UR41, URZ, URZ ;  /* 0x000000ff29297290 */ /* 0x000fe2000fffe1ff */
[----:B------:R-:W-:Y:S01]  /*3320*/  UMOV UR34, 0x0 ;  /* 0x0000000000227882 */ /* 0x000fe20000000000 */
[----:B------:R-:W-:Y:S01]  /*3330*/  UMOV UR35, 0x41004a0 ;  /* 0x041004a000237882 */ /* 0x000fe20000000000 */
[----:B------:R-:W-:Y:S01]  /*3340*/  UMOV UR32, 0x0 ;  /* 0x0000000000207882 */ /* 0x000fe20000000000 */
[----:B------:R-:W-:Y:S01]  /*3350*/  UMOV UR33, 0x41004a0 ;  /* 0x041004a000217882 */ /* 0x000fe20000000000 */
[----:B-1----:R-:W-:-:S15]  /*3360*/  R2UR UR42, R0 ;  /* 0x00000000002a72ca */ /* 0x002fde00000e0000 */
.L_x_67:
[----:B------:R-:W-:Y:S02]  /*3370*/  LEA R0, R10, UR26, 0x3 ;  /* 0x0000001a0a007c11 */ /* 0x000fe4000f8e18ff */
[----:B------:R-:W-:Y:S02]  /*3380*/  SHF.L.U32 R2, R9, 0x1f, RZ ;  /* 0x0000001f09027819 */ /* 0x000fe400000006ff */
[----:B------:R-:W-:Y:S01]  /*3390*/  PLOP3.LUT P0, PT, PT, PT, UP4, 0x80, 0x8 ;  /* 0x000000000008781c */ /* 0x000fe20003f0f048 */
[----:B------:R-:W-:Y:S01]  /*33a0*/  VIADD R3, R0, 0x80 ;  /* 0x0000008000037836 */ /* 0x000fe20000000000 */
[----:B-1----:R-:W1:Y:S02]  /*33b0*/  SYNCS.PHASECHK.TRANS64.TRYWAIT P1, [R0+URZ+0x70], R2 ;  /* 0x00007002000075a7 */ /* 0x002e6400080211ff */
[----:B-1-3--:R-:W-:Y:S09]  /*33c0*/  @!P1 BRA `(.L_x_61) ;  /* 0x0000003800509947 */ /* 0x00aff20003800000 */
.L_x_120:
[----:B------:R-:W-:Y:S01]  /*33d0*/  LEA R4, R10, UR26, 0x4 ;  /* 0x0000001a0a047c11 */ /* 0x000fe2000f8e20ff */
[----:B------:R-:W-:Y:S01]  /*33e0*/  @UP4 ULEA UR4, UR24, UR26, 0x3 ;  /* 0x0000001a18044291 */ /* 0x000fe2000f8e18ff */
[----:B------:R-:W-:Y:S01]  /*33f0*/  PLOP3.LUT P2, PT, PT, PT, PT, 0x80, 0x8 ;  /* 0x000000000008781c */ /* 0x000fe20003f4f070 */
[----:B------:R-:W-:Y:S01]  /*3400*/  ULEA UR31, UR30, UR26, 0x3 ;  /* 0x0000001a1e1f7291 */ /* 0x000fe2000f8e18ff */
[----:B------:R-:W-:Y:S02]  /*3410*/  PRMT R3, RZ, 0x654, R3 ;  /* 0x00000654ff037816 */ /* 0x000fe40000000003 */
[----:B------:R-:W2:Y:S01]  /*3420*/  LDS.128 R4, [R4+0x100] ;  /* 0x0001000004047984 */ /* 0x000ea20000000c00 */
[----:B-1----:R-:W-:Y:S02]  /*3430*/  @P0 SHF.L.U32 R2, R8, 0x1f, RZ ;  /* 0x0000001f08020819 */ /* 0x002fe400000006ff */
[----:B------:R-:W-:Y:S01]  /*3440*/  SHF.L.U32 R0, R11, 0x1f, RZ ;  /* 0x0000001f0b007819 */ /* 0x000fe200000006ff */
[----:B------:R-:W-:Y:S01]  /*3450*/  @!PT LDS RZ, [RZ] ;  /* 0x00000000fffff984 */ /* 0x000fe20000000800 */
[----:B------:R-:W-:Y:S01]  /*3460*/  @!PT LDS RZ, [RZ] ;  /* 0x00000000fffff984 */ /* 0x000fe20000000800 */
[----:B------:R-:W-:Y:S01]  /*3470*/  @!PT LDS RZ, [RZ] ;  /* 0x00000000fffff984 */ /* 0x000fe20000000800 */
[----:B------:R-:W-:Y:S01]  /*3480*/  @!PT LDS RZ, [RZ] ;  /* 0x00000000fffff984 */ /* 0x000fe20000000800 */
[----:B------:R1:W-:Y:S06]  /*3490*/  MEMBAR.ALL.CTA ;  /* 0x0000000000007992 */ /* 0x0003ec0000008000 */
[----:B-1----:R-:W1:Y:S02]  /*34a0*/  FENCE.VIEW.ASYNC.S ;  /* 0x00000000000073c6 */ /* 0x002e640000000000 */
[----:B-1----:R1:W-:Y:S01]  /*34b0*/  SYNCS.ARRIVE.TRANS64.RED.A1T0 RZ, [R3+URZ], RZ ;  /* 0x000000ff03ff79a7 */ /* 0x0023e200081004ff */
[----:B------:R1:W3:Y:S01]  /*34c0*/  @P0 SYNCS.PHASECHK.TRANS64.TRYWAIT P2, [UR4], R2 ;  /* 0x00000002ff0005a7 */ /* 0x0002e20008041104 */
[----:B------:R-:W-:Y:S01]  /*34d0*/  ULEA.HI UR4, UR30, UR30, URZ, 0x1 ;  /* 0x0000001e1e047291 */ /* 0x000fe2000f8f08ff */
[----:B--2---:R-:W-:-:S03]  /*34e0*/  LOP3.LUT P1, RZ, R6, 0x1, RZ, 0xc0, !PT ;  /* 0x0000000106ff7812 */ /* 0x004fc6000782c0ff */
[----:B------:R-:W-:Y:S02]  /*34f0*/  USHF.L.U32 UR11, UR4, 0x5, URZ ;  /* 0x00000005040b7899 */ /* 0x000fe400080006ff */
[----:B------:R-:W-:Y:S02]  /*3500*/  ULOP3.LUT UR4, UR4, 0xffe, URZ, 0xc0, !UPT ;  /* 0x00000ffe04047892 */ /* 0x000fe4000f8ec0ff */
[----:B------:R-:W-:Y:S02]  /*3510*/  ULOP3.LUT UR11, UR11, 0xffffffc0, URZ, 0xc0, !UPT ;  /* 0xffffffc00b0b7892 */ /* 0x000fe4000f8ec0ff */
[----:B------:R-:W-:Y:S02]  /*3520*/  UIADD3 UR4, UPT, UPT, -UR4, UR30, URZ ;  /* 0x0000001e04047290 */ /* 0x000fe4000fffe1ff */
[----:B------:R-:W-:Y:S01]  /*3530*/  UIADD3 UR11, UPT, UPT, UR42, UR11, URZ ;  /* 0x0000000b2a0b7290 */ /* 0x000fe2000fffe0ff */
[----:B------:R-:W2:Y:S03]  /*3540*/  SYNCS.PHASECHK.TRANS64.TRYWAIT P0, [UR31+0xb0], R0 ;  /* 0x0000b000ff0075a7 */ /* 0x000ea6000800111f */
[----:B------:R-:W-:Y:S01]  /*3550*/  ULEA UR11, UR4, UR11, 0x14 ;  /* 0x0000000b040b7291 */ /* 0x000fe2000f8ea0ff */
[----:B-123--:R-:W-:Y:S11]  /*3560*/  @!P0 BRA `(.L_x_62) ;  /* 0x0000003400fc8947 */ /* 0x00eff60003800000 */
.L_x_122:
[----:B------:R-:W-:Y:S01]  /*3570*/  IADD3 R10, PT, PT, R10, 0x1, RZ ;  /* 0x000000010a0a7810 */ /* 0x000fe20007ffe0ff */
[----:B------:R-:W-:Y:S06]  /*3580*/  BRA.U !UP4, `(.L_x_63) ;  /* 0x000000010cc07547 */ /* 0x000fec000b800000 */
[----:B------:R-:W-:Y:S01]  /*3590*/  UPLOP3.LUT UP2, UPT, UPT, UPT, UPT, 0x40, 0x4 ;  /* 0x000000000004789c */ /* 0x000fe20003f4e870 */
[----:B------:R-:W-:Y:S01]  /*35a0*/  UMOV UR23, UR41 ;  /* 0x0000002900177c82 */ /* 0x000fe20008000000 */
[----:B------:R-:W-:Y:S01]  /*35b0*/  UMOV UR22, UR40 ;  /* 0x0000002800167c82 */ /* 0x000fe20008000000 */
[----:B------:R-:W-:-:S08]  /*35c0*/  UMOV UR10, UR24 ;  /* 0x00000018000a7c82 */ /* 0x000fd00008000000 */
.L_x_66:
[----:B------:R-:W-:Y:S02]  /*35d0*/  UIADD3 UR23, UPT, UPT, UR23, 0x1, URZ ;  /* 0x0000000117177890 */ /* 0x000fe4000fffe0ff */
[----:B--2---:R-:W-:Y:S02]  /*35e0*/  ULEA UR5, UR10, UR26, 0x3 ;  /* 0x0000001a0a057291 */ /* 0x004fe4000f8e18ff */
[----:B------:R-:W-:Y:S01]  /*35f0*/  UISETP.NE.AND UP3, UPT, UR23, URZ, UPT ;  /* 0x000000ff1700728c */ /* 0x000fe2000bf65270 */
[----:B---3--:R-:W-:Y:S10]  /*3600*/  @P2 BRA `(.L_x_64) ;  /* 0x00000000000c2947 */ /* 0x008ff40003800000 */
[----:B-1----:R-:W-:Y:S04]  /*3610*/  SHF.L.U32 R2, R8, 0x1f, RZ ;  /* 0x0000001f08027819 */ /* 0x002fe800000006ff */
[----:B------:R-:W1:Y:S02]  /*3620*/  SYNCS.PHASECHK.TRANS64.TRYWAIT P0, [UR5], R2 ;  /* 0x00000002ff0075a7 */ /* 0x000e640008001105 */
[----:B-1----:R-:W-:Y:S05]  /*3630*/  @!P0 BRA `(.L_x_65) ;  /* 0x0000003400e08947 */ /* 0x002fea0003800000 */
.L_x_64:
[----:B------:R-:W-:Y:S01]  /*3640*/  UISETP.NE.AND UP0, UPT, UR22, 0x1, UPT ;  /* 0x000000011600788c */ /* 0x000fe2000bf05270 */
[----:B------:R-:W-:Y:S01]  /*3650*/  PLOP3.LUT P2, PT, PT, PT, PT, 0x80, 0x8 ;  /* 0x000000000008781c */ /* 0x000fe20003f4f070 */
[----:B------:R-:W-:Y:S02]  /*3660*/  UIADD3 UR4, UPT, UPT, UR10, 0x1, URZ ;  /* 0x000000010a047890 */ /* 0x000fe4000fffe0ff */
[----:B------:R-:W-:Y:S02]  /*3670*/  UIADD3 UR25, UPT, UPT, UR5, 0x28, URZ ;  /* 0x0000002805197890 */ /* 0x000fe4000fffe0ff */
[----:B------:R-:W-:Y:S01]  /*3680*/  UISETP.NE.AND UP1, UPT, UR4, 0x5, UPT ;  /* 0x000000050400788c */ /* 0x000fe2000bf25270 */
[----:B------:R-:W-:Y:S01]  /*3690*/  PLOP3.LUT P0, PT, PT, PT, UP0, 0x80, 0x8 ;  /* 0x000000000008781c */ /* 0x000fe20003f0f008 */
[----:B------:R-:W-:Y:S02]  /*36a0*/  UIADD3 UR22, UPT, UPT, UR22, -0x1, URZ ;  /* 0xffffffff16167890 */ /* 0x000fe4000fffe0ff */
[----:B------:R-:W-:Y:S02]  /*36b0*/  USEL UR6, URZ, 0x1, UP1 ;  /* 0x00000001ff067887 */ /* 0x000fe40008800000 */
[----:B------:R-:W-:Y:S01]  /*36c0*/  USEL UR24, UR4, URZ, UP1 ;  /* 0x000000ff04187287 */ /* 0x000fe20008800000 */
[----:B------:R-:W-:Y:S01]  /*36d0*/  UMOV UR7, 0x40004040 ;  /* 0x4000404000077882 */ /* 0x000fe20000000000 */
[----:B------:R-:W-:Y:S02]  /*36e0*/  UMOV UR5, 0x40004040 ;  /* 0x4000404000057882 */ /* 0x000fe40000000000 */
[----:B------:R-:W-:Y:S01]  /*36f0*/  @UP0 ULEA UR4, UR24, UR26, 0x3 ;  /* 0x0000001a18040291 */ /* 0x000fe2000f8e18ff */
[----:B------:R-:W-:Y:S01]  /*3700*/  LOP3.LUT R8, R8, UR6, RZ, 0x3c, !PT ;  /* 0x0000000608087c12 */ /* 0x000fe2000f8e3cff */
[----:B------:R-:W-:Y:S01]  /*3710*/  ULEA UR6, UR10, UR29, 0x9 ;  /* 0x0000001d0a067291 */ /* 0x000fe2000f8e48ff */
[----:B------:R-:W-:Y:S02]  /*3720*/  UMOV UR21, 0x40004040 ;  /* 0x4000404000157882 */ /* 0x000fe40000000000 */
[----:B-1----:R-:W-:Y:S01]  /*3730*/  @P0 SHF.L.U32 R0, R8, 0x1f, RZ ;  /* 0x0000001f08000819 */ /* 0x002fe200000006ff */
[----:B------:R-:W-:Y:S02]  /*3740*/  UIADD3 UR20, UPT, UPT, UR6, 0x2, URZ ;  /* 0x0000000206147890 */ /* 0x000fe4000fffe0ff */
[----:B------:R-:W-:Y:S01]  /*3750*/  UIADD3 UR16, UPT, UPT, UR6, 0x4, URZ ;  /* 0x0000000406107890 */ /* 0x000fe2000fffe0ff */
[----:B------:R2:W3:Y:S01]  /*3760*/  @P0 SYNCS.PHASECHK.TRANS64.TRYWAIT P2, [UR4], R0 ;  /* 0x00000000ff0005a7 */ /* 0x0004e20008041104 */
[----:B------:R-:W-:Y:S02]  /*3770*/  ULEA UR4, UR10, UR28, 0x9 ;  /* 0x0000001c0a047291 */ /* 0x000fe4000f8e48ff */
[----:B------:R-:W-:Y:S02]  /*3780*/  UIADD3 UR12, UPT, UPT, UR6, 0x6, URZ ;  /* 0x00000006060c7890 */ /* 0x000fe4000fffe0ff */
[----:B------:R-:W-:Y:S02]  /*3790*/  UIADD3 UR18, UPT, UPT, UR4, 0x2, URZ ;  /* 0x0000000204127890 */ /* 0x000fe4000fffe0ff */
[----:B------:R-:W-:Y:S02]  /*37a0*/  UIADD3 UR14, UPT, UPT, UR4, 0x4, URZ ;  /* 0x00000004040e7890 */ /* 0x000fe4000fffe0ff */
[----:B------:R-:W-:Y:S01]  /*37b0*/  UIADD3 UR8, UPT, UPT, UR4, 0x6, URZ ;  /* 0x0000000604087890 */ /* 0x000fe2000fffe0ff */
[----:B------:R2:W-:Y:S01]  /*37c0*/  UTCIMMA gdesc[UR4], gdesc[UR6], tmem[UR11], tmem[UR38], idesc[UR39], UP2 ;  /* 0x00ff2606040075ea */ /* 0x0005e2000900010b */
[----:B------:R-:W-:Y:S01]  /*37d0*/  UPLOP3.LUT UP2, UPT, UPT, UPT, UPT, 0x80, 0x8 ;  /* 0x000000000008789c */ /* 0x000fe20003f4f070 */
[----:B------:R-:W-:Y:S01]  /*37e0*/  UMOV UR19, 0x40004040 ;  /* 0x4000404000137882 */ /* 0x000fe20000000000 */
[----:B------:R-:W-:Y:S01]  /*37f0*/  UMOV UR17, 0x40004040 ;  /* 0x4000404000117882 */ /* 0x000fe20000000000 */
[----:B------:R2:W-:Y:S01]  /*3800*/  UTCIMMA gdesc[UR18], gdesc[UR20], tmem[UR11], tmem[UR36], idesc[UR37], UPT ;  /* 0x00ff2414120075ea */ /* 0x0005e2000b80010b */
[----:B------:R-:W-:Y:S01]  /*3810*/  UMOV UR15, 0x40004040 ;  /* 0x40004040000f7882 */ /* 0x000fe20000000000 */
[----:B------:R-:W-:Y:S01]  /*3820*/  UMOV UR13, 0x40004040 ;  /* 0x40004040000d7882 */ /* 0x000fe20000000000 */
[----:B------:R-:W-:Y:S01]  /*3830*/  UMOV UR9, 0x40004040 ;  /* 0x4000404000097882 */ /* 0x000fe20000000000 */
[----:B------:R2:W-:Y:S01]  /*3840*/  UTCIMMA gdesc[UR14], gdesc[UR16], tmem[UR11], tmem[UR34], idesc[UR35], UPT ;  /* 0x00ff22100e0075ea */ /* 0x0005e2000b80010b */
[----:B------:R2:W-:Y:S01]  /*3850*/  UTCIMMA gdesc[UR8], gdesc[UR12], tmem[UR11], tmem[UR32], idesc[UR33], UPT ;  /* 0x00ff200c080075ea */ /* 0x0005e2000b80010b */
[----:B------:R2:W-:Y:S01]  /*3860*/  UTCBAR.MULTICAST [UR25], URZ, UR27 ;  /* 0x000000ff190073e9 */ /* 0x0005e2000800081b */
[----:B------:R-:W-:Y:S01]  /*3870*/  UMOV UR10, UR24 ;  /* 0x00000018000a7c82 */ /* 0x000fe20008000000 */
[----:B------:R-:W-:Y:S05]  /*3880*/  BRA.U UP3, `(.L_x_66) ;  /* 0xfffffffd03507547 */ /* 0x000fea000b83ffff */
.L_x_63:
[----:B--2---:R-:W-:Y:S01]  /*3890*/  UIADD3 UR4, UPT, UPT, UR30, 0x1, URZ ;  /* 0x000000011e047890 */ /* 0x004fe2000fffe0ff */
[C---:B------:R-:W-:Y:S01]  /*38a0*/  ISETP.NE.AND P0, PT, R10.reuse, 0x2, PT ;  /* 0x000000020a00780c */ /* 0x040fe20003f05270 */
[----:B------:R-:W-:Y:S02]  /*38b0*/  UIADD3 UR5, UPT, UPT, UR31, 0x90, URZ ;  /* 0x000000901f057890 */ /* 0x000fe4000fffe0ff */
[----:B------:R-:W-:Y:S01]  /*38c0*/  UISETP.NE.AND UP0, UPT, UR4, 0x4, UPT ;  /* 0x000000040400788c */ /* 0x000fe2000bf05270 */
[----:B-1----:R-:W-:Y:S02]  /*38d0*/  SEL R0, RZ, 0x1, P0 ;  /* 0x00000001ff007807 */ /* 0x002fe40000000000 */
[----:B------:R-:W-:Y:S01]  /*38e0*/  SEL R10, R10, RZ, P0 ;  /* 0x000000ff0a0a7207 */ /* 0x000fe20000000000 */
[----:B------:R-:W-:Y:S01]  /*38f0*/  USEL UR6, URZ, 0x1, UP0 ;  /* 0x00000001ff067887 */ /* 0x000fe20008000000 */
[----:B------:R-:W-:Y:S01]  /*3900*/  LOP3.LUT R9, R9, R0, RZ, 0x3c, !PT ;  /* 0x0000000009097212 */ /* 0x000fe200078e3cff */
[----:B------:R-:W-:Y:S01]  /*3910*/  USEL UR30, UR4, URZ, UP0 ;  /* 0x000000ff041e7287 */ /* 0x000fe20008000000 */
[----:B------:R1:W-:Y:S03]  /*3920*/  UTCBAR [UR5], URZ ;  /* 0x000000ff050073e9 */ /* 0x0003e600080000ff */
[----:B------:R-:W-:Y:S01]  /*3930*/  LOP3.LUT R11, R11, UR6, RZ, 0x3c, !PT ;  /* 0x000000060b0b7c12 */ /* 0x000fe2000f8e3cff */
[----:B------:R-:W-:Y:S07]  /*3940*/  @P1 BRA `(.L_x_67) ;  /* 0xfffffff800881947 */ /* 0x000fee000383ffff */
[----:B------:R-:W2:Y:S01]  /*3950*/  S2UR UR8, SR_CgaCtaId ;  /* 0x00000000000879c3 */ /* 0x000ea20000008800 */
[----:B------:R-:W-:Y:S01]  /*3960*/  ELECT P0, URZ, PT ;  /* 0x0000000000ff782f */ /* 0x000fe20003800000 */
[----:B------:R-:W-:Y:S01]  /*3970*/  IMAD.MOV.U32 R0, RZ, RZ, 0x1 ;  /* 0x00000001ff007424 */ /* 0x000fe200078e00ff */
[----:B------:R-:W-:Y:S01]  /*3980*/  UIADD3 UR26, UPT, UPT, UR26, 0xb0, URZ ;  /* 0x000000b01a1a7890 */ /* 0x000fe2000fffe0ff */
[----:B------:R-:W-:Y:S01]  /*3990*/  SHF.L.U32 R2, R11, 0x1f, RZ ;  /* 0x0000001f0b027819 */ /* 0x000fe200000006ff */
[----:B------:R-:W-:-:S03]  /*39a0*/  UMOV UR4, 0x40 ;  /* 0x0000004000047882 */ /* 0x000fc60000000000 */
[----:B------:R-:W-:Y:S01]  /*39b0*/  UVIRTCOUNT.DEALLOC.SMPOOL 0x80 ;  /* 0x000000800000784c */ /* 0x000fe20000000000 */
[----:B--2---:R-:W-:Y:S02]  /*39c0*/  ULEA UR8, UR8, UR4, 0x18 ;  /* 0x0000000408087291 */ /* 0x004fe4000f8ec0ff */
[----:B------:R-:W-:-:S07]  /*39d0*/  ULEA UR4, UR30, UR26, 0x3 ;  /* 0x0000001a1e047291 */ /* 0x000fce000f8e18ff */
[----:B------:R2:W-:Y:S02]  /*39e0*/  @P0 STS.U8 [UR8+0x1c], R0 ;  /* 0x00001c00ff000988 */ /* 0x0005e40008000008 */
[----:B------:R-:W4:Y:S02]  /*39f0*/  SYNCS.PHASECHK.TRANS64.TRYWAIT P0, [UR4], R2 ;  /* 0x00000002ff0075a7 */ /* 0x000f240008001104 */
[----:B--2-4-:R-:W-:Y:S05]  /*3a00*/  @!P0 BRA `(.L_x_68) ;  /* 0x0000003400048947 */ /* 0x014fea0003800000 */
.L_x_125:
[----:B------:R-:W-:-:S04]  /*3a10*/  UIADD3 UR4, UPT, UPT, UR30, 0x1, URZ ;  /* 0x000000011e047890 */ /* 0x000fc8000fffe0ff */
[----:B------:R-:W-:-:S04]  /*3a20*/  UISETP.NE.AND UP0, UPT, UR4, 0x4, UPT ;  /* 0x000000040400788c */ /* 0x000fc8000bf05270 */
[----:B------:R-:W-:Y:S02]  /*3a30*/  USEL UR6, URZ, 0x1, UP0 ;  /* 0x00000001ff067887 */ /* 0x000fe40008000000 */
[----:B------:R-:W-:-:S04]  /*3a40*/  USEL UR4, UR4, URZ, UP0 ;  /* 0x000000ff04047287 */ /* 0x000fc80008000000 */
[----:B-1----:R-:W-:Y:S01]  /*3a50*/  ULEA UR5, UR4, UR26, 0x3 ;  /* 0x0000001a04057291 */ /* 0x002fe2000f8e18ff */
[----:B--2---:R-:W-:-:S04]  /*3a60*/  LOP3.LUT R2, R11, UR6, RZ, 0x3c, !PT ;  /* 0x000000060b027c12 */ /* 0x004fc8000f8e3cff */
[----:B------:R-:W-:-:S04]  /*3a70*/  SHF.L.U32 R3, R2, 0x1f, RZ ;  /* 0x0000001f02037819 */ /* 0x000fc800000006ff */
[----:B------:R-:W1:Y:S02]  /*3a80*/  SYNCS.PHASECHK.TRANS64.TRYWAIT P0, [UR5], R3 ;  /* 0x00000003ff0075a7 */ /* 0x000e640008001105 */
[----:B-1----:R-:W-:Y:S05]  /*3a90*/  @!P0 BRA `(.L_x_69) ;  /* 0x0000003000f88947 */ /* 0x002fea0003800000 */
.L_x_127:
        /* <DEDUP_REMOVED lines=9> */
.L_x_129:
[----:B------:R-:W-:-:S04]  /*3b30*/  UIADD3 UR4, UPT, UPT, UR4, 0x1, URZ ;  /* 0x0000000104047890 */ /* 0x000fc8000fffe0ff */
[----:B------:R-:W-:-:S04]  /*3b40*/  UISETP.NE.AND UP0, UPT, UR4, 0x4, UPT ;  /* 0x000000040400788c */ /* 0x000fc8000bf05270 */
[----:B------:R-:W-:Y:S02]  /*3b50*/  USEL UR5, URZ, 0x1, UP0 ;  /* 0x00000001ff057887 */ /* 0x000fe40008000000 */
[----:B------:R-:W-:-:S04]  /*3b60*/  USEL UR4, UR4, URZ, UP0 ;  /* 0x000000ff04047287 */ /* 0x000fc80008000000 */
[----:B------:R-:W-:Y:S01]  /*3b70*/  ULEA UR4, UR4, UR26, 0x3 ;  /* 0x0000001a04047291 */ /* 0x000fe2000f8e18ff */
[----:B------:R-:W-:-:S04]  /*3b80*/  LOP3.LUT R2, R2, UR5, RZ, 0x3c, !PT ;  /* 0x0000000502027c12 */ /* 0x000fc8000f8e3cff */
[----:B------:R-:W-:-:S04]  /*3b90*/  SHF.L.U32 R2, R2, 0x1f, RZ ;  /* 0x0000001f02027819 */ /* 0x000fc800000006ff */
[----:B------:R-:W2:Y:S02]  /*3ba0*/  SYNCS.PHASECHK.TRANS64.TRYWAIT P0, [UR4], R2 ;  /* 0x00000002ff0075a7 */ /* 0x000ea40008001104 */
[----:B--2---:R-:W-:Y:S05]  /*3bb0*/  @!P0 BRA `(.L_x_71) ;  /* 0x0000003000e08947 */ /* 0x004fea0003800000 */
.L_x_131:
[----:B------:R-:W-:Y:S01]  /*3bc0*/  NOP ;  /* 0x0000000000007918 */ /* 0x000fe20000000000 */
[----:B-1----:R-:W1:Y:S01]  /*3bd0*/  LDS R0, [UR8+0x14] ;  /* 0x00001408ff007984 */ /* 0x002e620008000800 */
[----:B------:R-:W-:Y:S01]  /*3be0*/  ULOP3.LUT UR4, UR42, 0xffff, URZ, 0xc0, !UPT ;  /* 0x0000ffff2a047892 */ /* 0x000fe2000f8ec0ff */
[----:B------:R-:W-:Y:S01]  /*3bf0*/  UMOV UR5, 0xffff ;  /* 0x0000ffff00057882 */ /* 0x000fe20000000000 */
[----:B------:R-:W-:Y:S02]  /*3c00*/  UMOV UR6, 0x1 ;  /* 0x0000000100067882 */ /* 0x000fe40000000000 */
[----:B------:R-:W-:-:S04]  /*3c10*/  USHF.R.U32.HI UR4, URZ, 0x5, UR4 ;  /* 0x00000005ff047899 */ /* 0x000fc80008011604 */
[----:B------:R-:W-:Y:S02]  /*3c20*/  USHF.L.U32 UR5, UR5, UR4, URZ ;  /* 0x0000000405057299 */ /* 0x000fe400080006ff */
[----:B------:R-:W-:-:S04]  /*3c30*/  USHF.L.U32 UR4, UR6, UR4, URZ ;  /* 0x0000000406047299 */ /* 0x000fc800080006ff */
[----:B-1----:R-:W-:-:S04]  /*3c40*/  LOP3.LUT R0, R0, UR5, RZ, 0xc0, !PT ;  /* 0x0000000500007c12 */ /* 0x002fc8000f8ec0ff */
[----:B------:R-:W-:-:S13]  /*3c50*/  ISETP.NE.AND P0, PT, R0, UR5, PT ;  /* 0x0000000500007c0c */ /* 0x000fda000bf05270 */
[----:B------:R-:W-:Y:S05]  /*3c60*/  @P0 BRA `(.L_x_72) ;  /* 0x0000000000580947 */ /* 0x000fea0003800000 */
[----:B------:R-:W1:Y:S02]  /*3c70*/  LDS R0, [UR8+0x18] ;  /* 0x00001808ff007984 */ /* 0x000e640008000800 */
[----:B-1----:R-:W-:-:S04]  /*3c80*/  LOP3.LUT R0, R0, UR4, RZ, 0xc0, !PT ;  /* 0x0000000400007c12 */ /* 0x002fc8000f8ec0ff */
[----:B------:R-:W-:-:S13]  /*3c90*/  ISETP.NE.AND P0, PT, R0, UR4, PT ;  /* 0x0000000400007c0c */ /* 0x000fda000bf05270 */
[----:B------:R-:W-:Y:S05]  /*3ca0*/  @P0 BRA `(.L_x_73) ;  /* 0x00000000003c0947 */ /* 0x000fea0003800000 */
[----:B------:R-:W1:Y:S01]  /*3cb0*/  S2R R2, SR_LANEID ;  /* 0x0000000000027919 */ /* 0x000e620000000000 */
[----:B------:R-:W-:-:S06]  /*3cc0*/  ULOP3.LUT UR5, URZ, UR5, URZ, 0x33, !UPT ;  /* 0x00000005ff057292 */ /* 0x000fcc000f8e33ff */
[----:B------:R-:W-:-:S04]  /*3cd0*/  IMAD.U32 R0, RZ, RZ, UR5 ;  /* 0x00000005ff007e24 */ /* 0x000fc8000f8e00ff */
[----:B------:R2:W4:Y:S02]  /*3ce0*/  REDUX UR7, R0 ;  /* 0x00000000000773c4 */ /* 0x0005240000000000 */
[----:B------:R1:W-:Y:S01]  /*3cf0*/  UTCATOMSWS.AND URZ, UR5 ;  /* 0x0000000500ff79e3 */ /* 0x0003e20008000000 */
[----:B--2---:R-:W-:Y:S01]  /*3d00*/  LOP3.LUT R0, RZ, UR4, RZ, 0x33, !PT ;  /* 0x00000004ff007c12 */ /* 0x004fe2000f8e33ff */
[----:B------:R-:W-:Y:S02]  /*3d10*/  VOTEU.ANY UR4, UPT, PT ;  /* 0x0000000000047886 */ /* 0x000fe400038e0100 */
[----:B------:R-:W-:Y:S02]  /*3d20*/  UFLO.U32 UR4, UR4 ;  /* 0x00000004000472bd */ /* 0x000fe400080e0000 */
[----:B------:R-:W2:Y:S04]  /*3d30*/  REDUX UR6, R0 ;  /* 0x00000000000673c4 */ /* 0x000ea80000000000 */
[----:B-1----:R-:W-:-:S02]  /*3d40*/  ISETP.EQ.U32.AND P0, PT, R2, UR4, PT ;  /* 0x0000000402007c0c */ /* 0x002fc4000bf02070 */
[----:B----4-:R-:W-:-:S11]  /*3d50*/  MOV R2, UR7 ;  /* 0x0000000700027c02 */ /* 0x010fd60008000f00 */
[----:B------:R1:W-:Y:S01]  /*3d60*/  @P0 ATOMS.AND RZ, [UR8+0x14], R2 ;  /* 0x00001402ffff098c */ /* 0x0003e2000a800008 */
[----:B--2---:R-:W-:-:S05]  /*3d70*/  IMAD.U32 R0, RZ, RZ, UR6 ;  /* 0x00000006ff007e24 */ /* 0x004fca000f8e00ff */
[----:B------:R1:W-:Y:S01]  /*3d80*/  @P0 ATOMS.AND RZ, [UR8+0x18], R0 ;  /* 0x00001800ffff098c */ /* 0x0003e2000a800008 */
[----:B------:R-:W-:Y:S05]  /*3d90*/  BRA `(.L_x_74) ;  /* 0x0000000000147947 */ /* 0x000fea0003800000 */
.L_x_73:
[----:B------:R-:W-:Y:S02]  /*3da0*/  MOV R2, 0x3dc0 ;  /* 0x00003dc000027802 */ /* 0x000fe40000000f00 */
[----:B---3-5:R-:W-:Y:S05]  /*3db0*/  CALL.REL.NOINC `($__internal_0_$__cuda_sm10x_tcgen05_guardrail_trap_col_being_dealloced_not_returned_by_alloc) ;  /* 0x0000003000fc7944 */ /* 0x028fea0003c00000 */
[----:B------:R-:W-:Y:S05]  /*3dc0*/  BRA `(.L_x_74) ;  /* 0x0000000000087947 */ /* 0x000fea0003800000 */
.L_x_72:
[----:B------:R-:W-:Y:S02]  /*3dd0*/  MOV R2, 0x3df0 ;  /* 0x00003df000027802 */ /* 0x000fe40000000f00 */
[----:B---3-5:R-:W-:Y:S05]  /*3de0*/  CALL.REL.NOINC `($__internal_2_$__cuda_sm10x_tcgen05_guardrail_trap_unallocated_columns_being_dealloced) ;  /* 0x0000003400087944 */ /* 0x028fea0003c00000 */
.L_x_74:
[----:B------:R-:W-:Y:S01]  /*3df0*/  NOP ;  /* 0x0000000000007918 */ /* 0x000fe20000000000 */
[----:B------:R-:W-:Y:S05]  /*3e00*/  EXIT ;  /* 0x000000000000794d */ /* 0x000fea0003800000 */
.L_x_56:
[----:B------:R-:W-:-:S09]  /*3e10*/  UISETP.NE.OR UP0, UPT, UR22, 0x3, !UP3 ;  /* 0x000000031600788c */ /* 0x000fd2000df05670 */
[----:B------:R-:W-:Y:S05]  /*3e20*/  BRA.U UP0, `(.L_x_75) ;  /* 0x0000000d00087547 */ /* 0x000fea000b800000 */
[----:B------:R-:W1:Y:S01]  /*3e30*/  LDCU UR26, c[0x0][0x370] ;  /* 0x00006e00ff1a77ac */ /* 0x000e620008000800 */
[----:B------:R-:W2:Y:S01]  /*3e40*/  LDC.64 R16, c[0x0][0x348] ;  /* 0x0000d200ff107b82 */ /* 0x000ea20000000a00 */
[----:B------:R-:W-:Y:S02]  /*3e50*/  HFMA2 R13, -RZ, RZ, 0, 0 ;  /* 0x00000000ff0d7431 */ /* 0x000fe400000001ff */
[----:B------:R-:W-:Y:S01]  /*3e60*/  IMAD.MOV.U32 R15, RZ, RZ, 0x1 ;  /* 0x00000001ff0f7424 */ /* 0x000fe200078e00ff */
[----:B------:R-:W1:Y:S01]  /*3e70*/  LDCU.128 UR28, c[0x0][0xb10] ;  /* 0x00016200ff1c77ac */ /* 0x000e620008000c00 */
[----:B------:R-:W-:Y:S01]  /*3e80*/  IMAD.MOV.U32 R14, RZ, RZ, RZ ;  /* 0x000000ffff0e7224 */ /* 0x000fe200078e00ff */
[----:B------:R-:W-:Y:S01]  /*3e90*/  MOV R12, 0x1000 ;  /* 0x00001000000c7802 */ /* 0x000fe20000000f00 */
[----:B------:R-:W3:Y:S01]  /*3ea0*/  LDCU UR25, c[0x0][0x374] ;  /* 0x00006e80ff1977ac */ /* 0x000ee20008000800 */
[----:B------:R-:W4:Y:S01]  /*3eb0*/  LDC.64 R2, c[0x0][0x888] ;  /* 0x00022200ff027b82 */ /* 0x000f220000000a00 */
[----:B------:R-:W3:Y:S01]  /*3ec0*/  LDCU UR16, c[0x0][0xb0c] ;  /* 0x00016180ff1077ac */ /* 0x000ee20008000800 */
[----:B------:R-:W2:Y:S06]  /*3ed0*/  LDCU UR35, c[0x0][0xb20] ;  /* 0x00016400ff2377ac */ /* 0x000eac0008000800 */
[----:B------:R-:W4:Y:S01]  /*3ee0*/  LDC.64 R4, c[0x0][0x890] ;  /* 0x00022400ff047b82 */ /* 0x000f220000000a00 */
[----:B------:R-:W2:Y:S01]  /*3ef0*/  LDCU UR4, c[0x0][0xb30] ;  /* 0x00016600ff0477ac */ /* 0x000ea20008000800 */
[----:B------:R-:W-:Y:S01]  /*3f00*/  UMOV UR17, 0x400 ;  /* 0x0000040000117882 */ /* 0x000fe20000000000 */
[----:B-1----:R-:W-:-:S02]  /*3f10*/  UIMAD.WIDE.U32 UR32, UR26, UR28, URZ ;  /* 0x0000001c1a2072a5 */ /* 0x002fc4000f8e00ff */
[----:B---3--:R-:W-:Y:S02]  /*3f20*/  UIMAD.WIDE.U32 UR6, UR25, UR31, URZ ;  /* 0x0000001f190672a5 */ /* 0x008fe4000f8e00ff */
[----:B------:R-:W-:Y:S02]  /*3f30*/  ULEA UR17, UR48, UR17, 0x18 ;  /* 0x0000001130117291 */ /* 0x000fe4000f8ec0ff */
[----:B------:R-:W-:Y:S02]  /*3f40*/  UPLOP3.LUT UP3, UPT, UPT, UPT, UPT, 0x40, 0x4 ;  /* 0x000000000004789c */ /* 0x000fe40003f6e870 */
[----:B------:R-:W-:Y:S01]  /*3f50*/  UIADD3 UR5, UPT, UPT, UR17, 0x50, URZ ;  /* 0x0000005011057890 */ /* 0x000fe2000fffe0ff */
[----:B------:R-:W-:Y:S01]  /*3f60*/  UMOV UR32, UR33 ;  /* 0x0000002100207c82 */ /* 0x000fe20008000000 */
[----:B------:R-:W-:Y:S01]  /*3f70*/  UMOV UR27, UR7 ;  /* 0x00000007001b7c82 */ /* 0x000fe20008000000 */
[----:B------:R-:W-:Y:S02]  /*3f80*/  UISETP.GE.AND UP0, UPT, UR40, 0x1, UPT ;  /* 0x000000012800788c */ /* 0x000fe4000bf06270 */
[----:B------:R-:W-:Y:S01]  /*3f90*/  UISETP.NE.AND UP4, UPT, UR40, 0x1, UPT ;  /* 0x000000012800788c */ /* 0x000fe2000bf85270 */
[----:B------:R-:W1:Y:S01]  /*3fa0*/  LDCU.64 UR14, c[0x0][0xb28] ;  /* 0x00016500ff0e77ac */ /* 0x000e620008000a00 */
[----:B------:R-:W-:-:S02]  /*3fb0*/  UISETP.NE.AND UP6, UPT, UR16, 0x1, UPT ;  /* 0x000000011000788c */ /* 0x000fc4000bfc5270 */
[----:B------:R-:W-:Y:S02]  /*3fc0*/  UISETP.NE.AND UP5, UPT, UR30, 0x1, UPT ;  /* 0x000000011e00788c */ /* 0x000fe4000bfa5270 */
[----:B------:R-:W-:Y:S02]  /*3fd0*/  UPRMT UR48, UR48, 0x654, UR5 ;  /* 0x0000065430307896 */ /* 0x000fe40008000005 */
[----:B------:R-:W-:Y:S02]  /*3fe0*/  USHF.R.U32.HI UR32, URZ, UR29, UR32 ;  /* 0x0000001dff207299 */ /* 0x000fe40008011620 */
[----:B--2---:R-:W-:Y:S02]  /*3ff0*/  USHF.R.U32.HI UR27, URZ, UR35, UR27 ;  /* 0x00000023ff1b7299 */ /* 0x004fe4000801161b */
[----:B------:R-:W-:-:S11]  /*4000*/  UISETP.NE.AND UP2, UPT, UR4, 0x1, UPT ;  /* 0x000000010400788c */ /* 0x000fd6000bf45270 */
.L_x_83:
[C---:B------:R-:W-:Y:S02]  /*4010*/  LEA R7, R14.reuse, UR17, 0x3 ;  /* 0x000000110e077c11 */ /* 0x040fe4000f8e18ff */
[----:B------:R-:W-:Y:S02]  /*4020*/  SHF.L.U32 R0, R13, 0x1f, RZ ;  /* 0x0000001f0d007819 */ /* 0x000fe400000006ff */
[----:B------:R-:W-:Y:S02]  /*4030*/  LEA R8, R14, UR17, 0x4 ;  /* 0x000000110e087c11 */ /* 0x000fe4000f8e20ff */
[----:B--2---:R-:W2:Y:S02]  /*4040*/  SYNCS.PHASECHK.TRANS64.TRYWAIT P0, [R7+URZ+0x70], R0 ;  /* 0x00007000070075a7 */ /* 0x004ea400080011ff */
[----:B--2---:R-:W-:Y:S05]  /*4050*/  @!P0 BRA `(.L_x_76) ;  /* 0x0000002c00d08947 */ /* 0x004fea0003800000 */
.L_x_132:
[----:B------:R-:W3:Y:S01]  /*4060*/  LDS.128 R8, [R8+0x100] ;  /* 0x0001000008087984 */ /* 0x000ee20000000c00 */
[----:B------:R-:W-:Y:S01]  /*4070*/  UISETP.GE.AND UP0, UPT, UR40, 0x1, UPT ;  /* 0x000000012800788c */ /* 0x000fe2000bf06270 */
[----:B------:R-:W-:Y:S01]  /*4080*/  @!PT LDS RZ, [RZ] ;  /* 0x00000000fffff984 */ /* 0x000fe20000000800 */
[----:B------:R-:W-:Y:S01]  /*4090*/  @!PT LDS RZ, [RZ] ;  /* 0x00000000fffff984 */ /* 0x000fe20000000800 */
[----:B------:R-:W-:Y:S01]  /*40a0*/  @!PT LDS RZ, [RZ] ;  /* 0x00000000fffff984 */ /* 0x000fe20000000800 */
[----:B------:R-:W-:Y:S01]  /*40b0*/  @!PT LDS RZ, [RZ] ;  /* 0x00000000fffff984 */ /* 0x000fe20000000800 */
[----:B------:R1:W-:Y:S06]  /*40c0*/  MEMBAR.ALL.CTA ;  /* 0x0000000000007992 */ /* 0x0003ec0000008000 */
[----:B-1----:R-:W1:Y:S01]  /*40d0*/  FENCE.VIEW.ASYNC.S ;  /* 0x00000000000073c6 */ /* 0x002e620000000000 */
[----:B---3--:R-:W-:Y:S11]  /*40e0*/  LOP3.LUT P0, RZ, R10, 0x1, RZ, 0xc0, !PT ;  /* 0x000000010aff7812 */ /* 0x008ff6000780c0ff */
[----:B------:R-:W-:Y:S02]  /*40f0*/  @!UPT UIADD3 URZ, UPT, UPT, URZ, URZ, URZ ;  /* 0x000000fffffff290 */ /* 0x000fe4000fffe0ff */
[----:B-1----:R-:W-:Y:S01]  /*4100*/  VOTEU.ANY UP1, P0 ;  /* 0x0000000000ff7886 */ /* 0x002fe20000020100 */
[----:B------:R-:W-:Y:S11]  /*4110*/  PLOP3.LUT P0, PT, PT, PT, UP1, 0x80, 0x8 ;  /* 0x000000000008781c */ /* 0x000ff60003f0f018 */
[----:B------:R-:W-:Y:S02]  /*4120*/  @!UPT UIADD3 URZ, UPT, UPT, URZ, URZ, URZ ;  /* 0x000000fffffff290 */ /* 0x000fe4000fffe0ff */
[----:B--2---:R-:W-:Y:S02]  /*4130*/  @P0 SHF.R.U32.HI R0, RZ, 0x10, R9 ;  /* 0x00000010ff000819 */ /* 0x004fe40000011609 */
[----:B------:R-:W-:Y:S02]  /*4140*/  @P0 MOV R6, R8 ;  /* 0x0000000800060202 */ /* 0x000fe40000000f00 */
[----:B------:R-:W-:Y:S01]  /*4150*/  @P0 R2UR UR4, R0 ;  /* 0x00000000000402ca */ /* 0x000fe200000e0000 */
[----:B------:R-:W-:Y:S01]  /*4160*/  VIADD R0, R7, 0x80 ;  /* 0x0000008007007836 */ /* 0x000fe20000000000 */
[----:B------:R-:W-:Y:S02]  /*4170*/  @P0 LOP3.LUT R8, R9, 0xffff, RZ, 0xc0, !PT ;  /* 0x0000ffff09080812 */ /* 0x000fe400078ec0ff */
[----:B------:R-:W-:Y:S02]  /*4180*/  @P0 R2UR UR6, R6 ;  /* 0x00000000060602ca */ /* 0x000fe400000e0000 */
[----:B------:R-:W-:Y:S02]  /*4190*/  PRMT R0, RZ, 0x654, R0 ;  /* 0x00000654ff007816 */ /* 0x000fe40000000000 */
[----:B------:R-:W-:Y:S02]  /*41a0*/  @P0 R2UR UR5, R8 ;  /* 0x00000000080502ca */ /* 0x000fe400000e0000 */
[----:B------:R1:W-:Y:S03]  /*41b0*/  SYNCS.ARRIVE.TRANS64.RED.A1T0 RZ, [R0+URZ], RZ ;  /* 0x000000ff00ff79a7 */ /* 0x0003e600081004ff */
[----:B------:R-:W-:Y:S04]  /*41c0*/  @UP1 UMOV UR24, UR4 ;  /* 0x0000000400181c82 */ /* 0x000fe80008000000 */
[----:B------:R-:W-:Y:S04]  /*41d0*/  @UP1 UMOV UR13, UR6 ;  /* 0x00000006000d1c82 */ /* 0x000fe80008000000 */
[----:B------:R-:W-:Y:S01]  /*41e0*/  @UP1 UMOV UR7, UR5 ;  /* 0x0000000500071c82 */ /* 0x000fe20008000000 */
[----:B------:R-:W-:Y:S05]  /*41f0*/  BRA.U !UP0, `(.L_x_77) ;  /* 0x0000000108a47547 */ /* 0x000fea000b800000 */
[----:B------:R-:W-:Y:S02]  /*4200*/  UIMAD.WIDE.U32 UR10, UR7, UR31, URZ ;  /* 0x0000001f070a72a5 */ /* 0x000fe4000f8e00ff */
[----:B------:R-:W-:Y:S02]  /*4210*/  UIMAD.WIDE.U32 UR18, UR13, UR28, URZ ;  /* 0x0000001c0d1272a5 */ /* 0x000fe4000f8e00ff */
[----:B------:R-:W-:Y:S02]  /*4220*/  USEL UR4, UR25, UR27, !UP5 ;  /* 0x0000001b19047287 */ /* 0x000fe4000e800000 */
[----:B------:R-:W-:Y:S02]  /*4230*/  USEL UR8, UR26, UR32, !UP6 ;  /* 0x000000201a087287 */ /* 0x000fe4000f000000 */
[----:B------:R-:W-:Y:S02]  /*4240*/  UIMAD.WIDE.U32 UR20, UR4, UR14, URZ ;  /* 0x0000000e041472a5 */ /* 0x000fe4000f8e00ff */
[----:B------:R-:W-:Y:S01]  /*4250*/  UIMAD.WIDE.U32 UR22, UR8, UR14, URZ ;  /* 0x0000000e081672a5 */ /* 0x000fe2000f8e00ff */
[----:B------:R-:W-:Y:S02]  /*4260*/  UMOV UR5, UR11 ;  /* 0x0000000b00057c82 */ /* 0x000fe40008000000 */
[----:B------:R-:W-:Y:S03]  /*4270*/  USHF.R.U32.HI UR6, URZ, UR35, UR5 ;  /* 0x00000023ff067299 */ /* 0x000fe60008011605 */
[----:B------:R-:W-:Y:S01]  /*4280*/  UMOV UR5, UR19 ;  /* 0x0000001300057c82 */ /* 0x000fe20008000000 */
[----:B------:R-:W-:Y:S02]  /*4290*/  USEL UR6, UR7, UR6, !UP5 ;  /* 0x0000000607067287 */ /* 0x000fe4000e800000 */
[----:B------:R-:W-:Y:S02]  /*42a0*/  USHF.R.U32.HI UR9, URZ, UR29, UR5 ;  /* 0x0000001dff097299 */ /* 0x000fe40008011605 */
[----:B------:R-:W-:Y:S01]  /*42b0*/  UIMAD.WIDE.U32 UR10, UR6, UR14, URZ ;  /* 0x0000000e060a72a5 */ /* 0x000fe2000f8e00ff */
[----:B------:R-:W-:Y:S02]  /*42c0*/  UMOV UR5, UR21 ;  /* 0x0000001500057c82 */ /* 0x000fe40008000000 */
[----:B------:R-:W-:Y:S03]  /*42d0*/  @UP4 USHF.R.U32.HI UR4, URZ, UR15, UR5 ;  /* 0x0000000fff044299 */ /* 0x000fe60008011605 */
[----:B------:R-:W-:Y:S01]  /*42e0*/  UMOV UR5, UR23 ;  /* 0x0000001700057c82 */ /* 0x000fe20008000000 */
[----:B------:R-:W-:Y:S02]  /*42f0*/  UIMAD UR4, UR40, UR4, URZ ;  /* 0x00000004280472a4 */ /* 0x000fe4000f8e02ff */
[----:B------:R-:W-:Y:S02]  /*4300*/  @UP4 USHF.R.U32.HI UR8, URZ, UR15, UR5 ;  /* 0x0000000fff084299 */ /* 0x000fe40008011605 */
[----:B------:R-:W-:Y:S02]  /*4310*/  USEL UR5, UR13, UR9, !UP6 ;  /* 0x000000090d057287 */ /* 0x000fe4000f000000 */
[----:B------:R-:W-:Y:S02]  /*4320*/  UIMAD UR9, UR40, UR8, URZ ;  /* 0x00000008280972a4 */ /* 0x000fe4000f8e02ff */
[----:B------:R-:W-:Y:S03]  /*4330*/  UISETP.GE.AND UP0, UPT, UR6, UR4, UPT ;  /* 0x000000040600728c */ /* 0x000fe6000bf06270 */
[----:B------:R-:W-:Y:S01]  /*4340*/  UMOV UR4, UR11 ;  /* 0x0000000b00047c82 */ /* 0x000fe20008000000 */
[----:B------:R-:W-:Y:S02]  /*4350*/  UISETP.GE.OR UP0, UPT, UR5, UR9, UP0 ;  /* 0x000000090500728c */ /* 0x000fe40008706670 */
[----:B------:R-:W-:Y:S02]  /*4360*/  USHF.R.U32.HI UR4, URZ, UR15, UR4 ;  /* 0x0000000fff047299 */ /* 0x000fe40008011604 */
[----:B------:R-:W-:Y:S02]  /*4370*/  UIMAD.WIDE.U32 UR10, UR5, UR14, URZ ;  /* 0x0000000e050a72a5 */ /* 0x000fe4000f8e00ff */
[----:B------:R-:W-:Y:S04]  /*4380*/  USEL UR12, UR6, UR4, !UP4 ;  /* 0x00000004060c7287 */ /* 0x000fe8000e000000 */
[----:B------:R-:W-:Y:S01]  /*4390*/  UIADD3 UR9, UPT, UPT, -UR12, URZ, URZ ;  /* 0x000000ff0c097290 */ /* 0x000fe2000fffe1ff */
[----:B------:R-:W-:Y:S02]  /*43a0*/  @!UP0 UMOV UR4, UR11 ;  /* 0x0000000b00048c82 */ /* 0x000fe40008000000 */
[----:B------:R-:W-:Y:S02]  /*43b0*/  @!UP0 USHF.R.U32.HI UR4, URZ, UR15, UR4 ;  /* 0x0000000fff048299 */ /* 0x000fe40008011604 */
[----:B------:R-:W-:Y:S02]  /*43c0*/  UIMAD UR9, UR40, UR9, UR6 ;  /* 0x00000009280972a4 */ /* 0x000fe4000f8e0206 */
[----:B------:R-:W-:Y:S04]  /*43d0*/  @!UP0 USEL UR4, UR5, UR4, !UP4 ;  /* 0x0000000405048287 */ /* 0x000fe8000e000000 */
[----:B------:R-:W-:Y:S02]  /*43e0*/  @!UP0 UIMAD UR9, UR8, UR9, UR4 ;  /* 0x00000009080982a4 */ /* 0x000fe4000f8e0204 */
[----:B------:R-:W-:Y:S02]  /*43f0*/  @!UP0 UIADD3 UR10, UPT, UPT, UR12, -UR4, URZ ;  /* 0x800000040c0a8290 */ /* 0x000fe4000fffe0ff */
[----:B------:R-:W-:Y:S02]  /*4400*/  UIADD3 UR4, UPT, UPT, -UR5, URZ, URZ ;  /* 0x000000ff05047290 */ /* 0x000fe4000fffe1ff */
[----:B------:R-:W-:Y:S02]  /*4410*/  UIADD3 UR8, UPT, UPT, -UR6, URZ, URZ ;  /* 0x000000ff06087290 */ /* 0x000fe4000fffe1ff */
[----:B------:R-:W-:Y:S02]  /*4420*/  @!UP0 UIMAD UR6, UR10, UR40, UR5 ;  /* 0x000000280a0682a4 */ /* 0x000fe4000f8e0205 */
[----:B------:R-:W-:Y:S02]  /*4430*/  UIMAD UR13, UR16, UR4, UR13 ;  /* 0x00000004100d72a4 */ /* 0x000fe4000f8e020d */
[----:B------:R-:W-:Y:S01]  /*4440*/  UIMAD UR7, UR30, UR8, UR7 ;  /* 0x000000081e0772a4 */ /* 0x000fe2000f8e0207 */
[----:B------:R-:W-:Y:S02]  /*4450*/  @!UP0 UMOV UR5, UR9 ;  /* 0x0000000900058c82 */ /* 0x000fe40008000000 */
[----:B------:R-:W-:Y:S02]  /*4460*/  UIMAD UR13, UR5, UR16, UR13 ;  /* 0x00000010050d72a4 */ /* 0x000fe4000f8e020d */
[----:B------:R-:W-:Y:S11]  /*4470*/  UIMAD UR7, UR6, UR30, UR7 ;  /* 0x0000001e060772a4 */ /* 0x000ff6000f8e0207 */
[----:B------:R-:W-:Y:S01]  /*4480*/  @!UPT UIADD3 URZ, UPT, UPT, URZ, URZ, URZ ;  /* 0x000000fffffff290 */ /* 0x000fe2000fffe0ff */
.L_x_77:
[----:B------:R-:W2:Y:S01]  /*4490*/  @!UP2 LDCU.128 UR20, c[0x0][0xb10] ;  /* 0x00016200ff14a7ac */ /* 0x000ea20008000c00 */
[C---:B----4-:R-:W-:Y:S02]  /*44a0*/  ISETP.NE.U32.AND P1, PT, R4.reuse, RZ, PT ;  /* 0x000000ff0400720c */ /* 0x050fe40003f25070 */
[----:B------:R-:W-:Y:S02]  /*44b0*/  ISETP.NE.U32.AND P0, PT, R4, RZ, PT ;  /* 0x000000ff0400720c */ /* 0x000fe40003f05070 */
[C---:B------:R-:W-:Y:S02]  /*44c0*/  ISETP.NE.AND.EX P1, PT, R5.reuse, RZ, PT, P1 ;  /* 0x000000ff0500720c */ /* 0x040fe40003f25310 */
[----:B------:R-:W-:Y:S01]  /*44d0*/  ISETP.NE.AND.EX P0, PT, R5, RZ, PT, P0 ;  /* 0x000000ff0500720c */ /* 0x000fe20003f05300 */
[----:B------:R-:W3:Y:S01]  /*44e0*/  @!UP2 LDCU UR5, c[0x0][0xb0c] ;  /* 0x00016180ff05a7ac */ /* 0x000ee20008000800 */
[----:B------:R-:W-:Y:S01]  /*44f0*/  SHF.L.U32 R6, R15, 0x1f, RZ ;  /* 0x0000001f0f067819 */ /* 0x000fe200000006ff */
[----:B--2---:R-:W-:Y:S07]  /*4500*/  UIMAD.WIDE.U32 UR8, UR13, UR20, URZ ;  /* 0x000000140d0872a5 */ /* 0x004fee000f8e00ff */
[----:B------:R-:W-:Y:S01]  /*4510*/  @!UP2 UMOV UR4, UR9 ;  /* 0x000000090004ac82 */ /* 0x000fe20008000000 */
[----:B---3--:R-:W-:Y:S02]  /*4520*/  @!UP2 UISETP.NE.AND UP0, UPT, UR5, 0x1, UPT ;  /* 0x000000010500a88c */ /* 0x008fe4000bf05270 */
[----:B------:R-:W-:Y:S02]  /*4530*/  @!UP2 USHF.R.U32.HI UR4, URZ, UR21, UR4 ;  /* 0x00000015ff04a299 */ /* 0x000fe40008011604 */
[----:B------:R-:W-:Y:S02]  /*4540*/  UIMAD.WIDE.U32 UR8, UR7, UR23, URZ ;  /* 0x00000017070872a5 */ /* 0x000fe4000f8e00ff */
[----:B------:R-:W-:Y:S02]  /*4550*/  @!UP2 USEL UR10, UR13, UR4, !UP0 ;  /* 0x000000040d0aa287 */ /* 0x000fe4000c000000 */
[----:B------:R-:W-:Y:S03]  /*4560*/  @!UP2 UISETP.NE.AND UP0, UPT, UR22, 0x1, UPT ;  /* 0x000000011600a88c */ /* 0x000fe6000bf05270 */
[----:B------:R-:W-:Y:S02]  /*4570*/  @!UP2 UMOV UR6, UR9 ;  /* 0x000000090006ac82 */ /* 0x000fe40008000000 */
[----:B------:R-:W2:Y:S02]  /*4580*/  @!UP2 LDCU UR4, c[0x0][0xb20] ;  /* 0x00016400ff04a7ac */ /* 0x000ea40008000800 */
[----:B--2---:R-:W-:Y:S04]  /*4590*/  @!UP2 USHF.R.U32.HI UR6, URZ, UR4, UR6 ;  /* 0x00000004ff06a299 */ /* 0x004fe80008011606 */
[----:B------:R-:W-:Y:S04]  /*45a0*/  @!UP2 USEL UR6, UR7, UR6, !UP0 ;  /* 0x000000060706a287 */ /* 0x000fe8000c000000 */
[----:B------:R-:W-:Y:S02]  /*45b0*/  @!UP2 UIADD3 UR4, UPT, UPT, -UR10, UR6, URZ ;  /* 0x000000060a04a290 */ /* 0x000fe4000fffe1ff */
[----:B------:R-:W-:Y:S02]  /*45c0*/  @!UP2 UIADD3 UR6, UPT, UPT, UR10, -UR6, URZ ;  /* 0x800000060a06a290 */ /* 0x000fe4000fffe0ff */
[----:B------:R-:W-:Y:S02]  /*45d0*/  @!UP2 UIMAD UR13, UR4, UR5, UR13 ;  /* 0x00000005040da2a4 */ /* 0x000fe4000f8e020d */
[----:B------:R-:W-:Y:S01]  /*45e0*/  @!UP2 UIMAD UR7, UR6, UR22, UR7 ;  /* 0x000000160607a2a4 */ /* 0x000fe2000f8e0207 */
[----:B------:R-:W-:Y:S11]  /*45f0*/  BRA.U UP3, `(.L_x_78) ;  /* 0x0000000103107547 */ /* 0x000ff6000b800000 */
[----:B------:R-:W-:Y:S04]  /*4600*/  MOV R7, UR34 ;  /* 0x0000002200077c02 */ /* 0x000fe80008000f00 */
[----:B------:R-:W-:Y:S04]  /*4610*/  SHF.L.U32 R7, R7, 0x1f, RZ ;  /* 0x0000001f07077819 */ /* 0x000fe800000006ff */
[----:B------:R-:W2:Y:S02]  /*4620*/  SYNCS.PHASECHK.TRANS64.TRYWAIT P2, [UR17+0x68], R7 ;  /* 0x00006807ff0075a7 */ /* 0x000ea40008041111 */
[----:B--2---:R-:W-:Y:S05]  /*4630*/  @!P2 BRA `(.L_x_79) ;  /* 0x00000028006ca947 */ /* 0x004fea0003800000 */
.L_x_78:
[----:B------:R-:W-:Y:S05]  /*4640*/  @!P1 BRA `(.L_x_80) ;  /* 0x0000000000309947 */ /* 0x000fea0003800000 */
[----:B------:R-:W-:Y:S01]  /*4650*/  ISETP.NE.U32.AND P1, PT, R2, RZ, PT ;  /* 0x000000ff0200720c */ /* 0x000fe20003f25070 */
[----:B------:R-:W2:Y:S01]  /*4660*/  LDCU.64 UR4, c[0x0][0x358] ;  /* 0x00006b00ff0477ac */ /* 0x000ea20008000a00 */
[----:B------:R-:W-:Y:S02]  /*4670*/  IMAD.MOV.U32 R80, RZ, RZ, 0x1 ;  /* 0x00000001ff507424 */ /* 0x000fe400078e00ff */
[----:B------:R-:W-:Y:S11]  /*4680*/  ISETP.NE.AND.EX P1, PT, R3, RZ, PT, P1 ;  /* 0x000000ff0300720c */ /* 0x000ff60003f25310 */
[----:B------:R-:W-:Y:S02]  /*4690*/  @!UPT UIADD3 URZ, UPT, UPT, URZ, URZ, URZ ;  /* 0x000000fffffff290 */ /* 0x000fe4000fffe0ff */
[----:B------:R-:W3:Y:S01]  /*46a0*/  @P1 LDC.64 R8, c[0x0][0x888] ;  /* 0x00022200ff081b82 */ /* 0x000ee20000000a00 */
[----:B-1----:R-:W-:Y:S04]  /*46b0*/  @P1 IMAD R0, R4, UR36, RZ ;  /* 0x0000002404001c24 */ /* 0x002fe8000f8e02ff */
[----:B---3--:R-:W-:Y:S04]  /*46c0*/  @P1 IMAD.WIDE R8, R0, 0x4, R8 ;  /* 0x0000000400081825 */ /* 0x008fe800078e0208 */
[----:B------:R-:W-:Y:S01]  /*46d0*/  HFMA2 R0, -RZ, RZ, 0, 5.9604644775390625e-08 ;  /* 0x00000001ff007431 */ /* 0x000fe200000001ff */
[----:B--2--5:R2:W5:Y:S04]  /*46e0*/  @P1 LDG.E R39, desc[UR4][R8.64] ;  /* 0x0000000408271981 */ /* 0x024568000c1e1900 */
[----:B------:R-:W-:Y:S01]  /*46f0*/  @!P1 PRMT R80, R0, 0x7610, R80 ;  /* 0x0000761000509816 */ /* 0x000fe20000000050 */
[----:B--2---:R-:W3:Y:S06]  /*4700*/  @!P1 LDC R39, c[0x0][0x880] ;  /* 0x00022000ff279b82 */ /* 0x004eec0000000800 */
.L_x_80:
[----:B---3-5:R-:W-:Y:S01]  /*4710*/  @!P0 ISETP.EQ.AND P1, PT, R39, RZ, PT ;  /* 0x000000ff2700820c */ /* 0x028fe20003f22270 */
[----:B------:R-:W-:Y:S01]  /*4720*/  @!UPT UIADD3 URZ, UPT, UPT, URZ, URZ, URZ ;  /* 0x000000fffffff290 */ /* 0x000fe2000fffe0ff */
[----:B------:R-:W-:Y:S11]  /*4730*/  @!P0 BRA `(.L_x_81) ;  /* 0x0000000000188947 */ /* 0x000ff60003800000 */
[----:B------:R-:W-:Y:S02]  /*4740*/  LOP3.LUT P0, RZ, R80, 0xff, RZ, 0xc0, !PT ;  /* 0x000000ff50ff7812 */ /* 0x000fe4000780c0ff */
[----:B------:R-:W-:Y:S04]  /*4750*/  ISETP.NE.U32.AND P1, PT, R2, RZ, PT ;  /* 0x000000ff0200720c */ /* 0x000fe80003f25070 */
[----:B------:R-:W-:Y:S04]  /*4760*/  ISETP.NE.AND.EX P1, PT, R3, RZ, PT, P1 ;  /* 0x000000ff0300720c */ /* 0x000fe80003f25310 */
[----:B------:R-:W-:Y:S03]  /*4770*/  PLOP3.LUT P1, PT, P1, PT, PT, 0x8, 0x80 ;  /* 0x000000000080781c */ /* 0x000fe60000f2e170 */
[----:B------:R-:W-:Y:S11]  /*4780*/  @P0 ISETP.EQ.AND P1, PT, R39, RZ, PT ;  /* 0x000000ff2700020c */ /* 0x000ff60003f22270 */
[----:B------:R-:W-:Y:S02]  /*4790*/  @!UPT UIADD3 URZ, UPT, UPT, URZ, URZ, URZ ;  /* 0x000000fffffff290 */ /* 0x000fe4000fffe0ff */
.L_x_81:
[----:B------:R-:W2:Y:S01]  /*47a0*/  SYNCS.PHASECHK.TRANS64.TRYWAIT P0, [UR17+0x58], R6 ;  /* 0x00005806ff0075a7 */ /* 0x000ea20008001111 */
[----:B------:R-:W-:Y:S02]  /*47b0*/  ELECT P2, URZ, PT ;  /* 0x0000000000ff782f */ /* 0x000fe40003840000 */
[----:B------:R-:W-:Y:S01]  /*47c0*/  IADD3 R14, PT, PT, R14, 0x1, RZ ;  /* 0x000000010e0e7810 */ /* 0x000fe20007ffe0ff */
[----:B--2---:R-:W-:Y:S10]  /*47d0*/  @!P0 BRA `(.L_x_82) ;  /* 0x00000028001c8947 */ /* 0x004ff40003800000 */
.L_x_135:
[----:B------:R-:W-:Y:S01]  /*47e0*/  PLOP3.LUT P1, PT, P1, P2, PT, 0xf2, 0x2f ;  /* 0x00000000002f781c */ /* 0x000fe20000f25e72 */
[----:B------:R-:W-:Y:S01]  /*47f0*/  UMOV UR18, 0x0 ;  /* 0x0000000000127882 */ /* 0x000fe20000000000 */
[----:B------:R-:W-:Y:S01]  /*4800*/  UMOV UR19, 0x10000000 ;  /* 0x1000000000137882 */ /* 0x000fe20000000000 */
[----:B------:R-:W-:Y:S01]  /*4810*/  UMOV UR12, UR36 ;  /* 0x00000024000c7c82 */ /* 0x000fe20008000000 */
[----:B------:R-:W-:Y:S01]  /*4820*/  LOP3.LUT R15, R15, 0x1, RZ, 0x3c, !PT ;  /* 0x000000010f0f7812 */ /* 0x000fe200078e3cff */
[----:B------:R-:W-:Y:S01]  /*4830*/  UPLOP3.LUT UP3, UPT, UPT, UPT, UPT, 0x80, 0x8 ;  /* 0x000000000008789c */ /* 0x000fe20003f6f070 */
[----:B------:R-:W-:Y:S07]  /*4840*/  UMOV UR36, UR24 ;  /* 0x0000001800247c82 */ /* 0x000fee0008000000 */
[----:B-1----:R-:W-:Y:S01]  /*4850*/  @!P1 IADD3 R6, P0, PT, R16, 0x580, RZ ;  /* 0x0000058010069810 */ /* 0x002fe20007f1e0ff */
[----:B------:R-:W-:Y:S03]  /*4860*/  VOTEU.ALL UP0, P1 ;  /* 0x0000000000ff7886 */ /* 0x000fe60000800000 */
[----:B------:R-:W-:Y:S01]  /*4870*/  @!P1 R2UR UR5, R6 ;  /* 0x00000000060592ca */ /* 0x000fe200000e0000 */
[----:B------:R-:W-:Y:S01]  /*4880*/  @!P1 IMAD.X R0, RZ, RZ, R17, P0 ;  /* 0x000000ffff009224 */ /* 0x000fe200000e0611 */
[----:B------:R-:W-:Y:S01]  /*4890*/  @!UP0 USHF.L.U32 UR10, UR45, 0x6, URZ ;  /* 0x000000062d0a8899 */ /* 0x000fe200080006ff */
[----:B------:R-:W-:Y:S01]  /*48a0*/  ISETP.NE.AND P0, PT, R14, 0x2, PT ;  /* 0x000000020e00780c */ /* 0x000fe20003f05270 */
[----:B------:R-:W-:Y:S02]  /*48b0*/  @!UP0 USHF.L.U32 UR11, UR46, 0x6, URZ ;  /* 0x000000062e0b8899 */ /* 0x000fe400080006ff */
[----:B------:R-:W-:Y:S01]  /*48c0*/  @!P1 R2UR UR4, R0 ;  /* 0x00000000000492ca */ /* 0x000fe200000e0000 */
[----:B------:R-:W-:Y:S01]  /*48d0*/  @!UP0 UIADD3 UR8, UPT, UPT, UR17, 0x200, URZ ;  /* 0x0000020011088890 */ /* 0x000fe2000fffe0ff */
[----:B------:R-:W-:Y:S01]  /*48e0*/  SEL R0, RZ, 0x1, P0 ;  /* 0x00000001ff007807 */ /* 0x000fe20000000000 */
[----:B------:R-:W-:Y:S01]  /*48f0*/  @!UP0 UIADD3 UR9, UPT, UPT, UR17, 0x50, URZ ;  /* 0x0000005011098890 */ /* 0x000fe2000fffe0ff */
[----:B------:R-:W-:Y:S01]  /*4900*/  SEL R14, R14, RZ, P0 ;  /* 0x000000ff0e0e7207 */ /* 0x000fe20000000000 */
[----:B------:R-:W-:Y:S01]  /*4910*/  VOTEU.ALL UP0, P1 ;  /* 0x0000000000ff7886 */ /* 0x000fe20000800000 */
[----:B------:R-:W-:Y:S01]  /*4920*/  LOP3.LUT R13, R13, R0, RZ, 0x3c, !PT ;  /* 0x000000000d0d7212 */ /* 0x000fe200078e3cff */
[----:B------:R-:W-:Y:S01]  /*4930*/  IMAD.U32 R6, RZ, RZ, UR5 ;  /* 0x00000005ff067e24 */ /* 0x000fe2000f8e00ff */
[----:B------:R-:W-:Y:S02]  /*4940*/  UIADD3 UR45, UPT, UPT, UR7, UR57, URZ ;  /* 0x00000039072d7290 */ /* 0x000fe4000fffe0ff */
[----:B------:R-:W-:Y:S03]  /*4950*/  UIADD3 UR46, UPT, UPT, UR13, UR60, URZ ;  /* 0x0000003c0d2e7290 */ /* 0x000fe6000fffe0ff */
[----:B------:R-:W-:Y:S01]  /*4960*/  IMAD.U32 R7, RZ, RZ, UR4 ;  /* 0x00000004ff077e24 */ /* 0x000fe2000f8e00ff */
[----:B------:R-:W-:Y:S04]  /*4970*/  @!P1 R2UR UR4, R6 ;  /* 0x00000000060492ca */ /* 0x000fe800000e0000 */
[----:B------:R-:W-:Y:S11]  /*4980*/  @!P1 R2UR UR5, R7 ;  /* 0x00000000070592ca */ /* 0x000ff600000e0000 */
[----:B------:R-:W-:Y:S02]  /*4990*/  @!UPT UIADD3 URZ, UPT, UPT, URZ, URZ, URZ ;  /* 0x000000fffffff290 */ /* 0x000fe4000fffe0ff */
[----:B------:R2:W-:Y:S01]  /*49a0*/  @!UP0 UTMALDG.3D [UR8], [UR4], desc[UR18] ;  /* 0x00001208040085b4 */ /* 0x0005e20008011000 */
[----:B------:R2:W-:Y:S01]  /*49b0*/  @!P1 SYNCS.ARRIVE.TRANS64.RED.A0TR RZ, [UR17+0x50], R12 ;  /* 0x0000500cffff99a7 */ /* 0x0005e20008300411 */
[----:B------:R-:W-:Y:S01]  /*49c0*/  SYNCS.ARRIVE.TRANS64.RED.A1T0 RZ, [UR48], RZ ;  /* 0x000000ffffff79a7 */ /* 0x000fe20008100430 */
[----:B------:R-:W-:Y:S05]  /*49d0*/  BRA.U UP1, `(.L_x_83) ;  /* 0xfffffff5018c7547 */ /* 0x000fea000b83ffff */
[----:B------:R-:W-:Y:S07]  /*49e0*/  MOV R0, UR17 ;  /* 0x0000001100007c02 */ /* 0x000fee0008000f00 */
.L_x_84:
[----:B-1----:R-:W-:-:S04]  /*49f0*/  SHF.L.U32 R2, R15, 0x1f, RZ ;  /* 0x0000001f0f027819 */ /* 0x002fc800000006ff */
[----:B------:R1:W3:Y:S03]  /*4a00*/  SYNCS.PHASECHK.TRANS64.TRYWAIT P0, [R0+URZ+0x58], R2 ;  /* 0x00005802000075a7 */ /* 0x0002e600080011ff */
[----:B---3--:R-:W-:Y:S05]  /*4a10*/  @!P0 NANOSLEEP.SYNCS 0x989680 ;  /* 0x009896800000895d */ /* 0x008fea0003900000 */
[----:B------:R-:W3:Y:S02]  /*4a20*/  @!P0 SYNCS.PHASECHK.TRANS64 P0, [R0+URZ+0x58], R2 ;  /* 0x00005802000085a7 */ /* 0x000ee400080010ff */
[----:B--23--:R-:W-:Y:S05]  /*4a30*/  @P0 EXIT ;  /* 0x000000000000094d */ /* 0x00cfea0003800000 */
[----:B------:R-:W-:Y:S05]  /*4a40*/  BRA `(.L_x_84) ;  /* 0xfffffffc00e87947 */ /* 0x000fea000383ffff */
.L_x_75:
[----:B------:R-:W-:-:S06]  /*4a50*/  UISETP.GE.AND UP0, UPT, UR22, 0x4, UPT ;  /* 0x000000041600788c */ /* 0x000fcc000bf06270 */
[----:B------:R-:W-:-:S13]  /*4a60*/  PLOP3.LUT P0, PT, PT, PT, UP0, 0x80, 0x8 ;  /* 0x000000000008781c */ /* 0x000fda0003f0f008 */
[----:B------:R-:W-:Y:S05]  /*4a70*/  @!P0 EXIT ;  /* 0x000000000000894d */ /* 0x000fea0003800000 */
[----:B------:R-:W-:Y:S01]  /*4a80*/  BAR.SYNC.DEFER_BLOCKING 0x6, 0xa0 ;  /* 0x0182800000007b1d */ /* 0x000fe20000010000 */
[C---:B------:R-:W-:Y:S01]  /*4a90*/  IMAD.SHL.U32 R7, R69.reuse, 0x40, RZ ;  /* 0x0000004045077824 */ /* 0x040fe200078e00ff */
[----:B------:R-:W-:Y:S01]  /*4aa0*/  CS2R R84, SRZ ;  /* 0x0000000000547805 */ /* 0x000fe2000001ff00 */
[C---:B------:R-:W-:Y:S01]  /*4ab0*/  IMAD.SHL.U32 R4, R69.reuse, 0x20, RZ ;  /* 0x0000002045047824 */ /* 0x040fe200078e00ff */
[----:B------:R-:W-:Y:S01]  /*4ac0*/  CS2R R82, SRZ ;  /* 0x0000000000527805 */ /* 0x000fe2000001ff00 */
[----:B------:R-:W-:Y:S01]  /*4ad0*/  IMAD.SHL.U32 R5, R69, 0x8, RZ ;  /* 0x0000000845057824 */ /* 0x000fe200078e00ff */
[----:B------:R-:W-:Y:S01]  /*4ae0*/  UMOV UR44, 0x400 ;  /* 0x00000400002c7882 */ /* 0x000fe20000000000 */
[----:B------:R-:W-:Y:S01]  /*4af0*/  LOP3.LUT R6, R7, 0x180, RZ, 0xc0, !PT ;  /* 0x0000018007067812 */ /* 0x000fe200078ec0ff */
[----:B------:R-:W-:Y:S01]  /*4b00*/  ULEA UR44, UR48, UR44, 0x18 ;  /* 0x0000002c302c7291 */ /* 0x000fe2000f8ec0ff */
[----:B------:R-:W-:Y:S01]  /*4b10*/  LOP3.LUT R4, R4, 0xc00, RZ, 0xc0, !PT ;  /* 0x00000c0004047812 */ /* 0x000fe200078ec0ff */
[----:B------:R-:W1:Y:S01]  /*4b20*/  LDC.64 R74, c[0x0][0x888] ;  /* 0x00022200ff4a7b82 */ /* 0x000e620000000a00 */
[----:B------:R-:W-:Y:S01]  /*4b30*/  LOP3.LUT R5, R6, 0x30, R5, 0xf8, !PT ;  /* 0x0000003006057812 */ /* 0x000fe200078ef805 */
[C---:B------:R-:W-:Y:S01]  /*4b40*/  IMAD.SHL.U32 R6, R69.reuse, 0x2, RZ ;  /* 0x0000000245067824 */ /* 0x040fe200078e00ff */
[--C-:B------:R-:W-:Y:S01]  /*4b50*/  LOP3.LUT R4, R4, 0x40, R7.reuse, 0xf8, !PT ;  /* 0x0000004004047812 */ /* 0x100fe200078ef807 */
[C---:B------:R-:W-:Y:S01]  /*4b60*/  IMAD.U32 R37, R69.reuse, 0x10000, RZ ;  /* 0x0001000045257824 */ /* 0x040fe200078e00ff */
[----:B------:R-:W-:Y:S01]  /*4b70*/  UIADD3 UR4, UPT, UPT, UR44, 0x1200, URZ ;  /* 0x000012002c047890 */ /* 0x000fe2000fffe0ff */
[----:B------:R-:W-:Y:S01]  /*4b80*/  IMAD.SHL.U32 R78, R69, 0x10, RZ ;  /* 0x00000010454e7824 */ /* 0x000fe200078e00ff */
[----:B------:R-:W-:Y:S01]  /*4b90*/  LOP3.LUT R5, R5, 0x20, R6, 0x78, !PT ;  /* 0x0000002005057812 */ /* 0x000fe200078e7806 */
[----:B------:R-:W2:Y:S01]  /*4ba0*/  LDC.64 R76, c[0x0][0x890] ;  /* 0x00022400ff4c7b82 */ /* 0x000ea20000000a00 */
[----:B------:R-:W-:Y:S01]  /*4bb0*/  LOP3.LUT R4, R4, 0x200, R7, 0xf8, !PT ;  /* 0x0000020004047812 */ /* 0x000fe200078ef807 */
[----:B------:R-:W-:Y:S01]  /*4bc0*/  IMAD.MOV.U32 R36, RZ, RZ, RZ ;  /* 0x000000ffff247224 */ /* 0x000fe200078e00ff */
[----:B------:R-:W-:Y:S01]  /*4bd0*/  LOP3.LUT R37, R37, 0x600000, RZ, 0xc0, !PT ;  /* 0x0060000025257812 */ /* 0x000fe200078ec0ff */
[----:B------:R-:W-:Y:S01]  /*4be0*/  IMAD.U32 R86, RZ, RZ, UR4 ;  /* 0x00000004ff567e24 */ /* 0x000fe2000f8e00ff */
[----:B------:R-:W-:Y:S01]  /*4bf0*/  LOP3.LUT R79, R4, R5, RZ, 0xfc, !PT ;  /* 0x00000005044f7212 */ /* 0x000fe200078efcff */
[----:B------:R-:W3:Y:S01]  /*4c00*/  LDS R0, [UR44+0x120] ;  /* 0x0001202cff007984 */ /* 0x000ee20008000800 */
[----:B------:R-:W-:Y:S01]  /*4c10*/  LOP3.LUT R78, R78, 0x20, RZ, 0xc0, !PT ;  /* 0x000000204e4e7812 */ /* 0x000fe200078ec0ff */
[----:B------:R-:W4:Y:S01]  /*4c20*/  LDC.64 R72, c[0x0][0x8b0] ;  /* 0x00022c00ff487b82 */ /* 0x000f220000000a00 */
[----:B------:R-:W1:Y:S01]  /*4c30*/  LDCU UR50, c[0x0][0x370] ;  /* 0x00006e00ff3277ac */ /* 0x000e620008000800 */
[----:B------:R-:W-:Y:S01]  /*4c40*/  VIADD R4, R79, UR44 ;  /* 0x0000002c4f047c36 */ /* 0x000fe20008000000 */
[----:B------:R-:W1:Y:S04]  /*4c50*/  LDCU.64 UR62, c[0x0][0x348] ;  /* 0x00006900ff3e77ac */ /* 0x000e680008000a00 */
[----:B------:R-:W-:Y:S01]  /*4c60*/  IADD3 R78, PT, PT, -R78, 0x200, R4 ;  /* 0x000002004e4e7810 */ /* 0x000fe20007ffe104 */
[----:B------:R-:W1:Y:S01]  /*4c70*/  LDC.64 R70, c[0x0][0x8a8] ;  /* 0x00022a00ff467b82 */ /* 0x000e620000000a00 */
[----:B------:R-:W1:Y:S01]  /*4c80*/  LDCU UR41, c[0x0][0xb0c] ;  /* 0x00016180ff2977ac */ /* 0x000e620008000800 */
[----:B------:R-:W1:Y:S01]  /*4c90*/  LDCU UR39, c[0x0][0xb30] ;  /* 0x00016600ff2777ac */ /* 0x000e620008000800 */
[----:B------:R-:W1:Y:S01]  /*4ca0*/  LDCU.64 UR58, c[0x0][0x888] ;  /* 0x00011100ff3a77ac */ /* 0x000e620008000a00 */
[----:B------:R-:W1:Y:S01]  /*4cb0*/  LDCU.64 UR42, c[0x0][0xb28] ;  /* 0x00016500ff2a77ac */ /* 0x000e620008000a00 */
[----:B------:R-:W1:Y:S01]  /*4cc0*/  LDCU.128 UR52, c[0x0][0xb10] ;  /* 0x00016200ff3477ac */ /* 0x000e620008000c00 */
[----:B------:R-:W1:Y:S01]  /*4cd0*/  LDCU UR49, c[0x0][0x374] ;  /* 0x00006e80ff3177ac */ /* 0x000e620008000800 */
[----:B------:R-:W-:Y:S01]  /*4ce0*/  UIADD3 UR56, UPT, UPT, UR44, 0x200, URZ ;  /* 0x000002002c387890 */ /* 0x000fe2000fffe0ff */
[----:B---3--:R-:W-:-:S11]  /*4cf0*/  IMAD.IADD R37, R0, 0x1, R37 ;  /* 0x0000000100257824 */ /* 0x008fd600078e0225 */
.L_x_102:
[----:B------:R-:W-:Y:S02]  /*4d00*/  LEA R3, R82, UR44, 0x3 ;  /* 0x0000002c52037c11 */ /* 0x000fe4000f8e18ff */
[----:B------:R-:W-:Y:S02]  /*4d10*/  SHF.L.U32 R0, R84, 0x1f, RZ ;  /* 0x0000001f54007819 */ /* 0x000fe400000006ff */
[----:B-1----:R-:W-:Y:S02]  /*4d20*/  LEA R4, R82, UR44, 0x4 ;  /* 0x0000002c52047c11 */ /* 0x002fe4000f8e20ff */
[----:B------:R-:W3:Y:S02]  /*4d30*/  SYNCS.PHASECHK.TRANS64.TRYWAIT P0, [R3+URZ+0x70], R0 ;  /* 0x00007000030075a7 */ /* 0x000ee400080011ff */
[----:B--23--:R-:W-:Y:S05]  /*4d40*/  @!P0 BRA `(.L_x_85) ;  /* 0x0000002000d88947 */ /* 0x00cfea0003800000 */
.L_x_136:
[----:B------:R-:W1:Y:S01]  /*4d50*/  LDS.128 R4, [R4+0x100] ;  /* 0x0001000004047984 */ /* 0x000e620000000c00 */
[----:B------:R-:W-:Y:S01]  /*4d60*/  UISETP.GE.AND UP0, UPT, UR40, 0x1, UPT ;  /* 0x000000012800788c */ /* 0x000fe2000bf06270 */
[----:B------:R-:W-:Y:S01]  /*4d70*/  @!PT LDS RZ, [RZ] ;  /* 0x00000000fffff984 */ /* 0x000fe20000000800 */
[----:B------:R-:W-:Y:S01]  /*4d80*/  @!PT LDS RZ, [RZ] ;  /* 0x00000000fffff984 */ /* 0x000fe20000000800 */
[----:B------:R-:W-:Y:S01]  /*4d90*/  @!PT LDS RZ, [RZ] ;  /* 0x00000000fffff984 */ /* 0x000fe20000000800 */
[----:B------:R-:W-:Y:S01]  /*4da0*/  @!PT LDS RZ, [RZ] ;  /* 0x00000000fffff984 */ /* 0x000fe20000000800 */
[----:B------:R2:W-:Y:S06]  /*4db0*/  MEMBAR.ALL.CTA ;  /* 0x0000000000007992 */ /* 0x0005ec0000008000 */
[----:B--2---:R-:W2:Y:S01]  /*4dc0*/  FENCE.VIEW.ASYNC.S ;  /* 0x00000000000073c6 */ /* 0x004ea20000000000 */
[----:B-1----:R-:W-:Y:S11]  /*4dd0*/  LOP3.LUT P0, RZ, R6, 0x1, RZ, 0xc0, !PT ;  /* 0x0000000106ff7812 */ /* 0x002ff6000780c0ff */
[----:B------:R-:W-:Y:S02]  /*4de0*/  @!UPT UIADD3 URZ, UPT, UPT, URZ, URZ, URZ ;  /* 0x000000fffffff290 */ /* 0x000fe4000fffe0ff */
[----:B--2---:R-:W-:Y:S01]  /*4df0*/  VOTEU.ANY UP1, P0 ;  /* 0x0000000000ff7886 */ /* 0x004fe20000020100 */
[----:B------:R-:W-:Y:S01]  /*4e00*/  PLOP3.LUT P0, PT, PT, PT, UP1, 0x80, 0x8 ;  /* 0x000000000008781c */ /* 0x000fe20003f0f018 */
[----:B------:R-:W-:Y:S11]  /*4e10*/  UP2UR UR47, UPR, URZ, 0x2 ;  /* 0x00000002ff2f7883 */ /* 0x000ff60008000000 */
[----:B------:R-:W-:Y:S01]  /*4e20*/  @!UPT UIADD3 URZ, UPT, UPT, URZ, URZ, URZ ;  /* 0x000000fffffff290 */ /* 0x000fe2000fffe0ff */
[----:B---3--:R-:W-:Y:S02]  /*4e30*/  @P0 SHF.R.U32.HI R0, RZ, 0x10, R5 ;  /* 0x00000010ff000819 */ /* 0x008fe40000011605 */
        /* <DEDUP_REMOVED lines=12> */
[----:B------:R-:W2:Y:S01]  /*4f00*/  LDCU UR12, c[0x0][0xb20] ;  /* 0x00016400ff0c77ac */ /* 0x000ea20008000800 */
[----:B------:R-:W-:Y:S02]  /*4f10*/  UIMAD.WIDE.U32 UR4, UR49, UR55, URZ ;  /* 0x00000037310472a5 */ /* 0x000fe4000f8e00ff */
[----:B------:R-:W-:Y:S02]  /*4f20*/  UIMAD.WIDE.U32 UR6, UR50, UR52, URZ ;  /* 0x00000034320672a5 */ /* 0x000fe4000f8e00ff */
[----:B------:R-:W-:Y:S02]  /*4f30*/  UISETP.NE.AND UP0, UPT, UR54, 0x1, UPT ;  /* 0x000000013600788c */ /* 0x000fe4000bf05270 */
[----:B------:R-:W-:Y:S02]  /*4f40*/  UIMAD.WIDE.U32 UR8, UR37, UR55, URZ ;  /* 0x00000037250872a5 */ /* 0x000fe4000f8e00ff */
[----:B------:R-:W-:Y:S02]  /*4f50*/  UIMAD.WIDE.U32 UR10, UR38, UR52, URZ ;  /* 0x00000034260a72a5 */ /* 0x000fe4000f8e00ff */
[----:B------:R-:W-:Y:S02]  /*4f60*/  UISETP.NE.AND UP1, UPT, UR41, 0x1, UPT ;  /* 0x000000012900788c */ /* 0x000fe4000bf25270 */
[----:B------:R-:W-:Y:S01]  /*4f70*/  UISETP.NE.AND UP2, UPT, UR40, 0x1, UPT ;  /* 0x000000012800788c */ /* 0x000fe2000bf45270 */
[----:B------:R-:W-:Y:S02]  /*4f80*/  UMOV UR4, UR5 ;  /* 0x0000000500047c82 */ /* 0x000fe40008000000 */
[----:B--2---:R-:W-:Y:S03]  /*4f90*/  USHF.R.U32.HI UR5, URZ, UR12, UR4 ;  /* 0x0000000cff057299 */ /* 0x004fe60008011604 */
[----:B------:R-:W-:Y:S02]  /*4fa0*/  UMOV UR4, UR7 ;  /* 0x0000000700047c82 */ /* 0x000fe40008000000 */
[----:B------:R-:W-:Y:S02]  /*4fb0*/  USHF.R.U32.HI UR7, URZ, UR53, UR4 ;  /* 0x00000035ff077299 */ /* 0x000fe40008011604 */
[----:B------:R-:W-:Y:S02]  /*4fc0*/  USEL UR4, UR49, UR5, !UP0 ;  /* 0x0000000531047287 */ /* 0x000fe4000c000000 */
[----:B------:R-:W-:Y:S01]  /*4fd0*/  USEL UR7, UR50, UR7, !UP1 ;  /* 0x0000000732077287 */ /* 0x000fe2000c800000 */
[----:B------:R-:W-:Y:S01]  /*4fe0*/  UMOV UR5, UR9 ;  /* 0x0000000900057c82 */ /* 0x000fe20008000000 */
[----:B------:R-:W-:Y:S02]  /*4ff0*/  UIMAD.WIDE.U32 UR8, UR4, UR42, URZ ;  /* 0x0000002a040872a5 */ /* 0x000fe4000f8e00ff */
[----:B------:R-:W-:Y:S03]  /*5000*/  USHF.R.U32.HI UR6, URZ, UR12, UR5 ;  /* 0x0000000cff067299 */ /* 0x000fe60008011605 */
[----:B------:R-:W-:Y:S01]  /*5010*/  UMOV UR5, UR11 ;  /* 0x0000000b00057c82 */ /* 0x000fe20008000000 */
[----:B------:R-:W-:Y:S02]  /*5020*/  UIMAD.WIDE.U32 UR10, UR7, UR42, URZ ;  /* 0x0000002a070a72a5 */ /* 0x000fe4000f8e00ff */
[----:B------:R-:W-:Y:S02]  /*5030*/  USHF.R.U32.HI UR12, URZ, UR53, UR5 ;  /* 0x00000035ff0c7299 */ /* 0x000fe40008011605 */
[----:B------:R-:W-:Y:S01]  /*5040*/  USEL UR6, UR37, UR6, !UP0 ;  /* 0x0000000625067287 */ /* 0x000fe2000c000000 */
[----:B------:R-:W-:Y:S02]  /*5050*/  UMOV UR5, UR9 ;  /* 0x0000000900057c82 */ /* 0x000fe40008000000 */
[----:B------:R-:W-:Y:S01]  /*5060*/  UMOV UR10, UR11 ;  /* 0x0000000b000a7c82 */ /* 0x000fe20008000000 */
[----:B------:R-:W-:Y:S02]  /*5070*/  @UP2 USHF.R.U32.HI UR4, URZ, UR43, UR5 ;  /* 0x0000002bff042299 */ /* 0x000fe40008011605 */
[----:B------:R-:W-:Y:S02]  /*5080*/  @UP2 USHF.R.U32.HI UR7, URZ, UR43, UR10 ;  /* 0x0000002bff072299 */ /* 0x000fe4000801160a */
[----:B------:R-:W-:Y:S02]  /*5090*/  UIMAD UR4, UR40, UR4, URZ ;  /* 0x00000004280472a4 */ /* 0x000fe4000f8e02ff */
[----:B------:R-:W-:Y:S02]  /*50a0*/  UIMAD.WIDE.U32 UR10, UR6, UR42, URZ ;  /* 0x0000002a060a72a5 */ /* 0x000fe4000f8e00ff */
[----:B------:R-:W-:Y:S02]  /*50b0*/  USEL UR5, UR38, UR12, !UP1 ;  /* 0x0000000c26057287 */ /* 0x000fe4000c800000 */
[----:B------:R-:W-:Y:S02]  /*50c0*/  UIMAD UR8, UR40, UR7, URZ ;  /* 0x00000007280872a4 */ /* 0x000fe4000f8e02ff */
[----:B------:R-:W-:Y:S03]  /*50d0*/  UISETP.GE.AND UP0, UPT, UR6, UR4, UPT ;  /* 0x000000040600728c */ /* 0x000fe6000bf06270 */
[----:B------:R-:W-:Y:S01]  /*50e0*/  UMOV UR4, UR11 ;  /* 0x0000000b00047c82 */ /* 0x000fe20008000000 */
[----:B------:R-:W-:Y:S02]  /*50f0*/  UISETP.GE.OR UP0, UPT, UR5, UR8, UP0 ;  /* 0x000000080500728c */ /* 0x000fe40008706670 */
[----:B------:R-:W-:Y:S02]  /*5100*/  USHF.R.U32.HI UR4, URZ, UR43, UR4 ;  /* 0x0000002bff047299 */ /* 0x000fe40008011604 */
[----:B------:R-:W-:Y:S02]  /*5110*/  UIMAD.WIDE.U32 UR8, UR5, UR42, URZ ;  /* 0x0000002a050872a5 */ /* 0x000fe4000f8e00ff */
[----:B------:R-:W-:Y:S02]  /*5120*/  USEL UR11, UR6, UR4, !UP2 ;  /* 0x00000004060b7287 */ /* 0x000fe4000d000000 */
[----:B------:R-:W-:Y:S02]  /*5130*/  UIADD3 UR8, UPT, UPT, -UR5, URZ, URZ ;  /* 0x000000ff05087290 */ /* 0x000fe4000fffe1ff */
[----:B------:R-:W-:Y:S01]  /*5140*/  UIADD3 UR10, UPT, UPT, -UR11, URZ, URZ ;  /* 0x000000ff0b0a7290 */ /* 0x000fe2000fffe1ff */
[----:B------:R-:W-:Y:S01]  /*5150*/  @!UP0 UMOV UR4, UR9 ;  /* 0x0000000900048c82 */ /* 0x000fe20008000000 */
[----:B------:R-:W-:Y:S02]  /*5160*/  UIADD3 UR9, UPT, UPT, -UR6, URZ, URZ ;  /* 0x000000ff06097290 */ /* 0x000fe4000fffe1ff */
[----:B------:R-:W-:Y:S02]  /*5170*/  @!UP0 USHF.R.U32.HI UR4, URZ, UR43, UR4 ;  /* 0x0000002bff048299 */ /* 0x000fe40008011604 */
[----:B------:R-:W-:Y:S02]  /*5180*/  UIMAD UR10, UR40, UR10, UR6 ;  /* 0x0000000a280a72a4 */ /* 0x000fe4000f8e0206 */
[----:B------:R-:W-:Y:S04]  /*5190*/  @!UP0 USEL UR4, UR5, UR4, !UP2 ;  /* 0x0000000405048287 */ /* 0x000fe8000d000000 */
[----:B------:R-:W-:Y:S02]  /*51a0*/  @!UP0 UIMAD UR10, UR7, UR10, UR4 ;  /* 0x0000000a070a82a4 */ /* 0x000fe4000f8e0204 */
[----:B------:R-:W-:Y:S02]  /*51b0*/  @!UP0 UIADD3 UR11, UPT, UPT, UR11, -UR4, URZ ;  /* 0x800000040b0b8290 */ /* 0x000fe4000fffe0ff */
[----:B------:R-:W-:Y:S02]  /*51c0*/  UIMAD UR7, UR41, UR8, UR38 ;  /* 0x00000008290772a4 */ /* 0x000fe4000f8e0226 */
[----:B------:R-:W-:Y:S02]  /*51d0*/  @!UP0 UIMAD UR6, UR11, UR40, UR5 ;  /* 0x000000280b0682a4 */ /* 0x000fe4000f8e0205 */
[----:B------:R-:W-:Y:S01]  /*51e0*/  UIMAD UR4, UR54, UR9, UR37 ;  /* 0x00000009360472a4 */ /* 0x000fe2000f8e0225 */
[----:B------:R-:W-:Y:S02]  /*51f0*/  @!UP0 UMOV UR5, UR10 ;  /* 0x0000000a00058c82 */ /* 0x000fe40008000000 */
[----:B------:R-:W-:Y:S02]  /*5200*/  UIMAD UR38, UR5, UR41, UR7 ;  /* 0x00000029052672a4 */ /* 0x000fe4000f8e0207 */
[----:B------:R-:W-:Y:S11]  /*5210*/  UIMAD UR37, UR6, UR54, UR4 ;  /* 0x00000036062572a4 */ /* 0x000ff6000f8e0204 */
[----:B------:R-:W-:Y:S01]  /*5220*/  @!UPT UIADD3 URZ, UPT, UPT, URZ, URZ, URZ ;  /* 0x000000fffffff290 */ /* 0x000fe2000fffe0ff */
.L_x_86:
[----:B------:R-:W-:Y:S01]  /*5230*/  UISETP.NE.AND UP0, UPT, UR39, 0x1, UPT ;  /* 0x000000012700788c */ /* 0x000fe2000bf05270 */
[----:B------:R-:W-:Y:S10]  /*5240*/  IADD3 R82, PT, PT, R82, 0x1, RZ ;  /* 0x0000000152527810 */ /* 0x000ff40007ffe0ff */
[----:B------:R-:W2:Y:S01]  /*5250*/  @!UP0 LDCU.128 UR12, c[0x0][0xb10] ;  /* 0x00016200ff0c87ac */ /* 0x000ea20008000c00 */
[----:B------:R-:W3:Y:S01]  /*5260*/  @!UP0 LDCU UR5, c[0x0][0xb0c] ;  /* 0x00016180ff0587ac */ /* 0x000ee20008000800 */
[----:B------:R-:W4:Y:S01]  /*5270*/  @!UP0 LDCU UR10, c[0x0][0xb20] ;  /* 0x00016400ff0a87ac */ /* 0x000f220008000800 */
[----:B--2---:R-:W-:Y:S02]  /*5280*/  UIMAD.WIDE.U32 UR8, UR38, UR12, URZ ;  /* 0x0000000c260872a5 */ /* 0x004fe4000f8e00ff */
[----:B------:R-:W-:Y:S02]  /*5290*/  UIMAD.WIDE.U32 UR6, UR37, UR15, URZ ;  /* 0x0000000f250672a5 */ /* 0x000fe4000f8e00ff */
[----:B------:R-:W-:Y:S03]  /*52a0*/  @!UP0 UISETP.NE.AND UP1, UPT, UR14, 0x1, UPT ;  /* 0x000000010e00888c */ /* 0x000fe6000bf25270 */
[----:B------:R-:W-:Y:S01]  /*52b0*/  @!UP0 UMOV UR4, UR9 ;  /* 0x0000000900048c82 */ /* 0x000fe20008000000 */
[----:B---3--:R-:W-:Y:S02]  /*52c0*/  @!UP0 UISETP.NE.AND UP2, UPT, UR5, 0x1, UPT ;  /* 0x000000010500888c */ /* 0x008fe4000bf45270 */
[----:B------:R-:W-:Y:S01]  /*52d0*/  @!UP0 USHF.R.U32.HI UR4, URZ, UR13, UR4 ;  /* 0x0000000dff048299 */ /* 0x000fe20008011604 */
[----:B------:R-:W-:Y:S02]  /*52e0*/  @!UP0 UMOV UR6, UR7 ;  /* 0x0000000700068c82 */ /* 0x000fe40008000000 */
[----:B----4-:R-:W-:Y:S02]  /*52f0*/  @!UP0 USHF.R.U32.HI UR6, URZ, UR10, UR6 ;  /* 0x0000000aff068299 */ /* 0x010fe40008011606 */
[----:B------:R-:W-:Y:S02]  /*5300*/  @!UP0 USEL UR7, UR38, UR4, !UP2 ;  /* 0x0000000426078287 */ /* 0x000fe4000d000000 */
[----:B------:R-:W-:Y:S04]  /*5310*/  @!UP0 USEL UR6, UR37, UR6, !UP1 ;  /* 0x0000000625068287 */ /* 0x000fe8000c800000 */
[----:B------:R-:W-:Y:S02]  /*5320*/  @!UP0 UIADD3 UR4, UPT, UPT, -UR7, UR6, URZ ;  /* 0x0000000607048290 */ /* 0x000fe4000fffe1ff */
[----:B------:R-:W-:Y:S02]  /*5330*/  @!UP0 UIADD3 UR6, UPT, UPT, UR7, -UR6, URZ ;  /* 0x8000000607068290 */ /* 0x000fe4000fffe0ff */
[----:B------:R-:W-:Y:S02]  /*5340*/  @!UP0 UIMAD UR38, UR4, UR5, UR38 ;  /* 0x00000005042682a4 */ /* 0x000fe4000f8e0226 */
[----:B------:R-:W-:Y:S02]  /*5350*/  @!UP0 UIMAD UR37, UR6, UR14, UR37 ;  /* 0x0000000e062582a4 */ /* 0x000fe4000f8e0225 */
[----:B------:R-:W-:Y:S09]  /*5360*/  ULOP3.LUT UP0, URZ, UR56, 0x1b0, URZ, 0xc0, !UPT ;  /* 0x000001b038ff7892 */ /* 0x000ff2000f80c0ff */
[----:B------:R-:W-:Y:S05]  /*5370*/  BRA.U !UP0, `(.L_x_87) ;  /* 0x0000000108407547 */ /* 0x000fea000b800000 */
[----:B------:R-:W2:Y:S01]  /*5380*/  LDCU.64 UR8, c[0x4][0x80] ;  /* 0x01001000ff0877ac */ /* 0x000ea20008000a00 */
[----:B------:R-:W-:Y:S01]  /*5390*/  MOV R3, 0x0 ;  /* 0x0000000000037802 */ /* 0x000fe20000000f00 */
[----:B------:R-:W-:Y:S02]  /*53a0*/  HFMA2 R12, -RZ, RZ, 0, 5.9604644775390625e-08 ;  /* 0x00000001ff0c7431 */ /* 0x000fe400000001ff */
[----:B------:R-:W-:Y:S02]  /*53b0*/  IMAD.MOV.U32 R8, RZ, RZ, 0x70 ;  /* 0x00000070ff087424 */ /* 0x000fe400078e00ff */
[----:B------:R-:W-:Y:S01]  /*53c0*/  IMAD.MOV.U32 R13, RZ, RZ, RZ ;  /* 0x000000ffff0d7224 */ /* 0x000fe200078e00ff */
[----:B------:R-:W3:Y:S01]  /*53d0*/  LDCU.64 UR6, c[0x4][0x88] ;  /* 0x01001100ff0677ac */ /* 0x000ee20008000a00 */
[----:B------:R-:W4:Y:S01]  /*53e0*/  LDC.64 R2, c[0x4][R3] ;  /* 0x0100000003027b82 */ /* 0x000f220000000a00 */
[----:B------:R-:W1:Y:S01]  /*53f0*/  LDCU.64 UR4, c[0x4][0x8] ;  /* 0x01000100ff0477ac */ /* 0x000e620008000a00 */
[----:B--2---:R-:W-:Y:S01]  /*5400*/  MOV R5, UR9 ;  /* 0x0000000900057c02 */ /* 0x004fe20008000f00 */
[----:B------:R-:W-:Y:S01]  /*5410*/  IMAD.U32 R4, RZ, RZ, UR8 ;  /* 0x00000008ff047e24 */ /* 0x000fe2000f8e00ff */
[----:B---3--:R-:W-:Y:S01]  /*5420*/  MOV R7, UR7 ;  /* 0x0000000700077c02 */ /* 0x008fe20008000f00 */
[----:B------:R-:W-:Y:S01]  /*5430*/  IMAD.U32 R6, RZ, RZ, UR6 ;  /* 0x00000006ff067e24 */ /* 0x000fe2000f8e00ff */
[----:B-1----:R-:W-:Y:S01]  /*5440*/  MOV R11, UR5 ;  /* 0x00000005000b7c02 */ /* 0x002fe20008000f00 */
[----:B------:R-:W-:Y:S02]  /*5450*/  IMAD.U32 R10, RZ, RZ, UR4 ;  /* 0x00000004ff0a7e24 */ /* 0x000fe4000f8e00ff */
[----:B------:R-:W-:Y:S07]  /*5460*/  LEPC R20, `(.L_x_87) ;  /* 0x000000001014794e */ /* 0x000fee0000000000 */
[----:B----45:R-:W-:Y:S05]  /*5470*/  CALL.ABS.NOINC R2 ;  /* 0x0000000002007343 */ /* 0x030fea0003c00000 */
.L_x_87:
[----:B------:R-:W-:Y:S01]  /*5480*/  LOP3.LUT P0, RZ, R86, 0x1b0, RZ, 0xc0, !PT ;  /* 0x000001b056ff7812 */ /* 0x000fe2000780c0ff */
[----:B------:R-:W-:Y:S11]  /*5490*/  BSSY.RECONVERGENT B6, `(.L_x_88) ;  /* 0x0000013000067945 */ /* 0x000ff60003800200 */
[----:B------:R-:W-:Y:S01]  /*54a0*/  @!UPT UIADD3 URZ, UPT, UPT, URZ, URZ, URZ ;  /* 0x000000fffffff290 */ /* 0x000fe2000fffe0ff */
[----:B------:R-:W-:Y:S05]  /*54b0*/  @!P0 BRA `(.L_x_89) ;  /* 0x0000000000408947 */ /* 0x000fea0003800000 */
        /* <DEDUP_REMOVED lines=16> */
.L_x_89:
[----:B------:R-:W-:Y:S05]  /*55c0*/  BSYNC.RECONVERGENT B6 ;  /* 0x0000000000067941 */ /* 0x000fea0003800200 */
.L_x_88:
[----:B------:R-:W-:Y:S01]  /*55d0*/  ISETP.NE.U32.AND P3, PT, R76, RZ, PT ;  /* 0x000000ff4c00720c */ /* 0x000fe20003f65070 */
[----:B------:R-:W-:Y:S01]  /*55e0*/  UISETP.NE.AND UP1, UPT, UR61, URZ, UPT ;  /* 0x000000ff3d00728c */ /* 0x000fe2000bf25270 */
[----:B------:R-:W-:Y:S02]  /*55f0*/  ISETP.NE.U32.AND P4, PT, R72, RZ, PT ;  /* 0x000000ff4800720c */ /* 0x000fe40003f85070 */
[----:B------:R-:W-:Y:S02]  /*5600*/  ISETP.NE.AND.EX P3, PT, R77, RZ, PT, P3 ;  /* 0x000000ff4d00720c */ /* 0x000fe40003f65330 */
[----:B------:R-:W-:Y:S02]  /*5610*/  PLOP3.LUT P1, PT, PT, PT, PT, 0x8, 0x80 ;  /* 0x000000000080781c */ /* 0x000fe40003f2e170 */
[----:B------:R-:W-:Y:S02]  /*5620*/  PLOP3.LUT P0, PT, PT, PT, UP1, 0x80, 0x8 ;  /* 0x000000000008781c */ /* 0x000fe40003f0f018 */
[----:B------:R-:W-:Y:S02]  /*5630*/  ISETP.NE.AND.EX P4, PT, R73, RZ, PT, P4 ;  /* 0x000000ff4900720c */ /* 0x000fe40003f85340 */
[----:B------:R-:W2:Y:S09]  /*5640*/  @UP1 LDCU.64 UR4, c[0x0][0x888] ;  /* 0x00011100ff0417ac */ /* 0x000eb20008000a00 */
[----:B------:R-:W-:Y:S01]  /*5650*/  @P0 PLOP3.LUT P1, PT, P3, PT, PT, 0x80, 0x8 ;  /* 0x000000000008081c */ /* 0x000fe20001f2f070 */
[----:B--2---:R-:W-:Y:S04]  /*5660*/  @UP1 UISETP.NE.U32.AND UP0, UPT, UR4, URZ, UPT ;  /* 0x000000ff0400128c */ /* 0x004fe8000bf05070 */
[----:B------:R-:W-:Y:S04]  /*5670*/  @UP1 UISETP.NE.AND.EX UP0, UPT, UR5, URZ, UPT, UP0 ;  /* 0x000000ff0500128c */ /* 0x000fe8000bf05300 */
[----:B------:R-:W-:Y:S01]  /*5680*/  @UP1 USEL UR4, URZ, 0xffffffff, UP0 ;  /* 0xffffffffff041887 */ /* 0x000fe20008000000 */
[----:B------:R-:W-:Y:S11]  /*5690*/  @!P3 BRA `(.L_x_90) ;  /* 0x000000000030b947 */ /* 0x000ff60003800000 */
        /* <DEDUP_REMOVED lines=12> */
.L_x_90:
[----:B------:R-:W-:Y:S05]  /*5760*/  @!P4 BRA `(.L_x_91) ;  /* 0x000000000024c947 */ /* 0x000fea0003800000 */
[----:B------:R-:W-:Y:S01]  /*5770*/  ISETP.NE.U32.AND P2, PT, R70, RZ, PT ;  /* 0x000000ff4600720c */ /* 0x000fe20003f45070 */
[----:B------:R-:W2:Y:S03]  /*5780*/  LDCU.64 UR6, c[0x0][0x358] ;  /* 0x00006b00ff0677ac */ /* 0x000ea60008000a00 */
[----:B------:R-:W-:Y:S11]  /*5790*/  ISETP.NE.AND.EX P2, PT, R71, RZ, PT, P2 ;  /* 0x000000ff4700720c */ /* 0x000ff60003f45320 */
[----:B------:R-:W-:Y:S02]  /*57a0*/  @!UPT UIADD3 URZ, UPT, UPT, URZ, URZ, URZ ;  /* 0x000000fffffff290 */ /* 0x000fe4000fffe0ff */
[----:B------:R-:W4:Y:S01]  /*57b0*/  @P2 LDC.64 R2, c[0x0][0x8a8] ;  /* 0x00022a00ff022b82 */ /* 0x000f220000000a00 */
[----:B-1----:R-:W-:Y:S04]  /*57c0*/  @P2 IMAD R0, R72, UR36, RZ ;  /* 0x0000002448002c24 */ /* 0x002fe8000f8e02ff */
[----:B----4-:R-:W-:Y:S05]  /*57d0*/  @P2 IMAD.WIDE R2, R0, 0x4, R2 ;  /* 0x0000000400022825 */ /* 0x010fea00078e0202 */
[----:B--2--5:R2:W5:Y:S02]  /*57e0*/  @P2 LDG.E R38, desc[UR6][R2.64] ;  /* 0x0000000602262981 */ /* 0x024564000c1e1900 */
[----:B--2---:R-:W4:Y:S02]  /*57f0*/  @!P2 LDC R38, c[0x0][0x8a0] ;  /* 0x00022800ff26ab82 */ /* 0x004f240000000800 */
.L_x_91:
[----:B---3-5:R-:W-:Y:S01]  /*5800*/  @P0 ISETP.NE.AND P4, PT, R39, RZ, PT ;  /* 0x000000ff2700020c */ /* 0x028fe20003f85270 */
[----:B-1----:R-:W-:Y:S01]  /*5810*/  IMAD.U32 R0, RZ, RZ, UR4 ;  /* 0x00000004ff007e24 */ /* 0x002fe2000f8e00ff */
[----:B------:R-:W-:Y:S01]  /*5820*/  @P0 LOP3.LUT P2, RZ, R80, 0xff, RZ, 0xc0, !PT ;  /* 0x000000ff50ff0812 */ /* 0x000fe2000784c0ff */
[----:B------:R-:W-:Y:S01]  /*5830*/  BSSY B1, `(.L_x_92) ;  /* 0x0000039000017945 */ /* 0x000fe20003800000 */
[----:B------:R-:W-:Y:S02]  /*5840*/  @P0 SEL R2, RZ, 0xffffffff, P4 ;  /* 0xffffffffff020807 */ /* 0x000fe40002000000 */
[----:B------:R-:W-:Y:S02]  /*5850*/  CS2R R46, SRZ ;  /* 0x00000000002e7805 */ /* 0x000fe4000001ff00 */
[----:B------:R-:W-:Y:S02]  /*5860*/  LEA R16, R36, UR44, 0x3 ;  /* 0x0000002c24107c11 */ /* 0x000fe4000f8e18ff */
[----:B------:R-:W-:Y:S02]  /*5870*/  CS2R R44, SRZ ;  /* 0x00000000002c7805 */ /* 0x000fe4000001ff00 */
[----:B------:R-:W-:Y:S02]  /*5880*/  @P1 SEL R2, R0, R2, !P2 ;  /* 0x0000000200021207 */ /* 0x000fe40005000000 */
[----:B------:R-:W-:Y:S02]  /*5890*/  CS2R R42, SRZ ;  /* 0x00000000002a7805 */ /* 0x000fe4000001ff00 */
[----:B------:R-:W-:Y:S02]  /*58a0*/  SHF.L.U32 R3, R85, 0x1f, RZ ;  /* 0x0000001f55037819 */ /* 0x000fe400000006ff */
[----:B------:R-:W-:Y:S02]  /*58b0*/  CS2R R40, SRZ ;  /* 0x0000000000287805 */ /* 0x000fe4000001ff00 */
[----:B------:R-:W-:Y:S02]  /*58c0*/  @P0 LOP3.LUT R2, R2, 0x1, RZ, 0xc0, !PT ;  /* 0x0000000102020812 */ /* 0x000fe400078ec0ff */
[----:B------:R-:W-:Y:S02]  /*58d0*/  PLOP3.LUT P5, PT, PT, PT, PT, 0x8, 0x80 ;  /* 0x000000000080781c */ /* 0x000fe40003fae170 */
[----:B------:R-:W-:Y:S02]  /*58e0*/  ISETP.NE.U32.OR P1, PT, R2, 0x1, !P0 ;  /* 0x000000010200780c */ /* 0x000fe40004725470 */
[----:B------:R-:W-:Y:S11]  /*58f0*/  LEA.HI R2, R36, R36, RZ, 0x1 ;  /* 0x0000002424027211 */ /* 0x000ff600078f08ff */
[----:B------:R-:W-:Y:S04]  /*5900*/  @P1 SHF.L.U32 R0, R83, 0x1f, RZ ;  /* 0x0000001f53001819 */ /* 0x000fe800000006ff */
[----:B------:R1:W2:Y:S01]  /*5910*/  @P1 SYNCS.PHASECHK.TRANS64.TRYWAIT P0, [UR44+0x50], R0 ;  /* 0x00005000ff0015a7 */ /* 0x0002a2000800112c */
[----:B------:R3:W3:Y:S01]  /*5920*/  SYNCS.PHASECHK.TRANS64.TRYWAIT P4, [R16+URZ+0x90], R3 ;  /* 0x00009003100075a7 */ /* 0x0006e200080811ff */
[C---:B-1----:R-:W-:Y:S01]  /*5930*/  IMAD.SHL.U32 R0, R2.reuse, 0x20, RZ ;  /* 0x0000002002007824 */ /* 0x042fe200078e00ff */
[----:B------:R-:W-:Y:S04]  /*5940*/  LOP3.LUT R2, R2, 0xffe, RZ, 0xc0, !PT ;  /* 0x00000ffe02027812 */ /* 0x000fe800078ec0ff */
[----:B------:R-:W-:Y:S01]  /*5950*/  LOP3.LUT R0, R0, 0xffffffc0, RZ, 0xc0, !PT ;  /* 0xffffffc000007812 */ /* 0x000fe200078ec0ff */
[----:B------:R-:W-:Y:S04]  /*5960*/  IMAD.IADD R2, R36, 0x1, -R2 ;  /* 0x0000000124027824 */ /* 0x000fe800078e0a02 */
[----:B------:R-:W-:Y:S04]  /*5970*/  IMAD.IADD R0, R37, 0x1, R0 ;  /* 0x0000000125007824 */ /* 0x000fe800078e0200 */
[----:B------:R-:W-:Y:S01]  /*5980*/  IMAD R2, R2, 0x100000, R0 ;  /* 0x0010000002027824 */ /* 0x000fe200078e0200 */
[----:B--2---:R-:W-:Y:S01]  /*5990*/  @P1 PLOP3.LUT P5, PT, P0, PT, PT, 0x8, 0x80 ;  /* 0x000000000080181c */ /* 0x004fe200007ae170 */
[----:B------:R-:W-:Y:S01]  /*59a0*/  @!UPT UIADD3 URZ, UPT, UPT, URZ, URZ, URZ ;  /* 0x000000fffffff290 */ /* 0x000fe2000fffe0ff */
[----:B---3--:R-:W-:Y:S11]  /*59b0*/  @!P1 BRA `(.L_x_93) ;  /* 0x0000000000809947 */ /* 0x008ff60003800000 */
[----:B------:R-:W-:Y:S01]  /*59c0*/  ISETP.NE.U32.AND P0, PT, RZ, UR58, PT ;  /* 0x0000003aff007c0c */ /* 0x000fe2000bf05070 */
[----:B------:R-:W-:Y:S01]  /*59d0*/  BSSY B0, `(.L_x_94) ;  /* 0x0000012000007945 */ /* 0x000fe20003800000 */
[----:B------:R-:W-:Y:S02]  /*59e0*/  ISETP.NE.AND P2, PT, R39, RZ, PT ;  /* 0x000000ff2700720c */ /* 0x000fe40003f45270 */
[----:B------:R-:W-:Y:S02]  /*59f0*/  CS2R R42, SRZ ;  /* 0x00000000002a7805 */ /* 0x000fe4000001ff00 */
[----:B------:R-:W-:Y:S02]  /*5a00*/  ISETP.NE.AND.EX P0, PT, RZ, UR59, PT, P0 ;  /* 0x0000003bff007c0c */ /* 0x000fe4000bf05300 */
[----:B------:R-:W-:Y:S02]  /*5a10*/  CS2R R40, SRZ ;  /* 0x0000000000287805 */ /* 0x000fe4000001ff00 */
[----:B------:R-:W-:Y:S02]  /*5a20*/  LOP3.LUT P1, RZ, R80, 0xff, RZ, 0xc0, !PT ;  /* 0x000000ff50ff7812 */ /* 0x000fe4000782c0ff */
[----:B------:R-:W-:Y:S02]  /*5a30*/  CS2R R46, SRZ ;  /* 0x00000000002e7805 */ /* 0x000fe4000001ff00 */
[----:B------:R-:W-:Y:S02]  /*5a40*/  SEL R0, RZ, 0xffffffff, P2 ;  /* 0xffffffffff007807 */ /* 0x000fe40001000000 */
[----:B------:R-:W-:Y:S02]  /*5a50*/  CS2R R44, SRZ ;  /* 0x00000000002c7805 */ /* 0x000fe4000001ff00 */
[----:B------:R-:W-:Y:S04]  /*5a60*/  SEL R4, RZ, 0xffffffff, P0 ;  /* 0xffffffffff047807 */ /* 0x000fe80000000000 */
[----:B------:R-:W-:Y:S04]  /*5a70*/  @P3 SEL R0, R4, R0, !P1 ;  /* 0x0000000004003207 */ /* 0x000fe80004800000 */
[----:B------:R-:W-:Y:S04]  /*5a80*/  LOP3.LUT R0, R0, 0x1, RZ, 0xc0, !PT ;  /* 0x0000000100007812 */ /* 0x000fe800078ec0ff */
[----:B------:R-:W-:Y:S01]  /*5a90*/  ISETP.NE.U32.AND P0, PT, R0, 0x1, PT ;  /* 0x000000010000780c */ /* 0x000fe20003f05070 */
[----:B------:R-:W-:Y:S01]  /*5aa0*/  @!UPT UIADD3 URZ, UPT, UPT, URZ, URZ, URZ ;  /* 0x000000fffffff290 */ /* 0x000fe2000fffe0ff */
[----:B------:R-:W-:Y:S11]  /*5ab0*/  @!P5 BRA `(.L_x_95) ;  /* 0x00000000000cd947 */ /* 0x000ff60003800000 */
[----:B------:R-:W-:Y:S04]  /*5ac0*/  SHF.L.U32 R4, R83, 0x1f, RZ ;  /* 0x0000001f53047819 */ /* 0x000fe800000006ff */
[----:B------:R-:W1:Y:S02]  /*5ad0*/  SYNCS.PHASECHK.TRANS64.TRYWAIT P1, [UR44+0x50], R4 ;  /* 0x00005004ff0075a7 */ /* 0x000e64000802112c */
[----:B-1----:R-:W-:Y:S05]  /*5ae0*/  @!P1 BRA `(.L_x_96) ;  /* 0x0000001400849947 */ /* 0x002fea0003800000 */
.L_x_95:
[----:B------:R-:W-:Y:S05]  /*5af0*/  BSYNC B0 ;  /* 0x0000000000007941 */ /* 0x000fea0003800000 */
.L_x_94:
[----:B------:R2:W3:Y:S01]  /*5b00*/  @P0 LDS.128 R40, [R79+UR44+0x200] ;  /* 0x0002002c4f280984 */ /* 0x0004e20008000c00 */
[----:B------:R-:W-:Y:S01]  /*5b10*/  UIADD3 UR4, UPT, UPT, UR44, 0x58, URZ ;  /* 0x000000582c047890 */ /* 0x000fe2000fffe0ff */
[----:B------:R-:W-:Y:S02]  /*5b20*/  LOP3.LUT R83, R83, 0x1, RZ, 0x3c, !PT ;  /* 0x0000000153537812 */ /* 0x000fe400078e3cff */
[----:B------:R2:W1:Y:S01]  /*5b30*/  @P0 LDS.128 R44, [R78+0x10] ;  /* 0x000010004e2c0984 */ /* 0x0004620000000c00 */
[----:B------:R-:W-:Y:S01]  /*5b40*/  UPRMT UR4, UR48, 0x654, UR4 ;  /* 0x0000065430047896 */ /* 0x000fe20008000004 */
[----:B------:R-:W-:Y:S01]  /*5b50*/  @!PT LDS RZ, [RZ] ;  /* 0x00000000fffff984 */ /* 0x000fe20000000800 */
[----:B------:R-:W-:Y:S01]  /*5b60*/  @!PT LDS RZ, [RZ] ;  /* 0x00000000fffff984 */ /* 0x000fe20000000800 */
[----:B------:R-:W-:Y:S01]  /*5b70*/  @!PT LDS RZ, [RZ] ;  /* 0x00000000fffff984 */ /* 0x000fe20000000800 */
[----:B------:R-:W-:Y:S01]  /*5b80*/  @!PT LDS RZ, [RZ] ;  /* 0x00000000fffff984 */ /* 0x000fe20000000800 */
[----:B------:R5:W-:Y:S06]  /*5b90*/  MEMBAR.ALL.CTA ;  /* 0x0000000000007992 */ /* 0x000bec0000008000 */
[----:B-----5:R-:W5:Y:S02]  /*5ba0*/  FENCE.VIEW.ASYNC.S ;  /* 0x00000000000073c6 */ /* 0x020f640000000000 */
[----:B-----5:R-:W-:Y:S03]  /*5bb0*/  SYNCS.ARRIVE.TRANS64.RED.A1T0 RZ, [UR4], RZ ;  /* 0x000000ffffff79a7 */ /* 0x020fe60008100404 */
.L_x_93:
[----:B------:R-:W-:Y:S05]  /*5bc0*/  BSYNC B1 ;  /* 0x0000000000017941 */ /* 0x000fea0003800000 */
.L_x_92:
[----:B-1----:R-:W-:Y:S04]  /*5bd0*/  SHF.R.U32.HI R0, RZ, 0x15, R2 ;  /* 0x00000015ff007819 */ /* 0x002fe80000011602 */
[----:B------:R-:W-:Y:S01]  /*5be0*/  LOP3.LUT P0, RZ, R0, 0x3, R81, 0x48, !PT ;  /* 0x0000000300ff7812 */ /* 0x000fe20007804851 */
[----:B------:R-:W-:Y:S01]  /*5bf0*/  @!UPT UIADD3 URZ, UPT, UPT, URZ, URZ, URZ ;  /* 0x000000fffffff290 */ /* 0x000fe2000fffe0ff */
[----:B------:R-:W-:Y:S11]  /*5c00*/  @P4 BRA `(.L_x_97) ;  /* 0x0000000000084947 */ /* 0x000ff60003800000 */
[----:B------:R-:W1:Y:S02]  /*5c10*/  SYNCS.PHASECHK.TRANS64.TRYWAIT P1, [R16+URZ+0x90], R3 ;  /* 0x00009003100075a7 */ /* 0x000e6400080211ff */
[----:B-1----:R-:W-:Y:S05]  /*5c20*/  @!P1 BRA `(.L_x_98) ;  /* 0x00000014004c9947 */ /* 0x002fea0003800000 */
.L_x_97:
[----:B------:R-:W-:Y:S05]  /*5c30*/  @!P0 BRA `(.L_x_99) ;  /* 0x0000000000408947 */ /* 0x000fea0003800000 */
[----:B------:R-:W1:Y:S01]  /*5c40*/  LDCU.64 UR8, c[0x4][0x70] ;  /* 0x01000e00ff0877ac */ /* 0x000e620008000a00 */
[----:B------:R-:W-:Y:S01]  /*5c50*/  MOV R15, 0x0 ;  /* 0x00000000000f7802 */ /* 0x000fe20000000f00 */
[----:B------:R-:W-:Y:S02]  /*5c60*/  HFMA2 R12, -RZ, RZ, 0, 5.9604644775390625e-08 ;  /* 0x00000001ff0c7431 */ /* 0x000fe400000001ff */
[----:B------:R-:W-:Y:S02]  /*5c70*/  IMAD.MOV.U32 R8, RZ, RZ, 0x192 ;  /* 0x00000192ff087424 */ /* 0x000fe400078e00ff */
[----:B------:R-:W-:Y:S01]  /*5c80*/  IMAD.MOV.U32 R13, RZ, RZ, RZ ;  /* 0x000000ffff0d7224 */ /* 0x000fe200078e00ff */
[----:B------:R-:W5:Y:S01]  /*5c90*/  LDCU.64 UR6, c[0x4][0x78] ;  /* 0x01000f00ff0677ac */ /* 0x000f620008000a00 */
[----:B------:R-:W2:Y:S01]  /*5ca0*/  LDC.64 R14, c[0x4][R15] ;  /* 0x010000000f0e7b82 */ /* 0x000ea20000000a00 */
[----:B------:R-:W3:Y:S01]  /*5cb0*/  LDCU.64 UR4, c[0x4][0x10] ;  /* 0x01000200ff0477ac */ /* 0x000ee20008000a00 */
[----:B-1----:R-:W-:Y:S01]  /*5cc0*/  MOV R5, UR9 ;  /* 0x0000000900057c02 */ /* 0x002fe20008000f00 */
[----:B------:R-:W-:Y:S01]  /*5cd0*/  IMAD.U32 R4, RZ, RZ, UR8 ;  /* 0x00000008ff047e24 */ /* 0x000fe2000f8e00ff */
[----:B-----5:R-:W-:Y:S01]  /*5ce0*/  MOV R7, UR7 ;  /* 0x0000000700077c02 */ /* 0x020fe20008000f00 */
[----:B------:R-:W-:Y:S01]  /*5cf0*/  IMAD.U32 R6, RZ, RZ, UR6 ;  /* 0x00000006ff067e24 */ /* 0x000fe2000f8e00ff */
[----:B---3--:R-:W-:Y:S01]  /*5d00*/  MOV R11, UR5 ;  /* 0x00000005000b7c02 */ /* 0x008fe20008000f00 */
[----:B------:R-:W-:Y:S02]  /*5d10*/  IMAD.U32 R10, RZ, RZ, UR4 ;  /* 0x00000004ff0a7e24 */ /* 0x000fe4000f8e00ff */
[----:B------:R-:W-:Y:S07]  /*5d20*/  LEPC R20, `(.L_x_99) ;  /* 0x000000001014794e */ /* 0x000fee0000000000 */
[----:B--2-4-:R-:W-:Y:S05]  /*5d30*/  CALL.ABS.NOINC R14 ;  /* 0x000000000e007343 */ /* 0x014fea0003c00000 */
.L_x_99:
[----:B------:R-:W-:Y:S01]  /*5d40*/  LOP3.LUT P0, RZ, R69, 0x60, RZ, 0xc0, !PT ;  /* 0x0000006045ff7812 */ /* 0x000fe2000780c0ff */
[----:B------:R-:W-:Y:S05]  /*5d50*/  WARPSYNC.ALL ;  /* 0x0000000000007948 */ /* 0x000fea0003800000 */
[----:B---3--:R-:W-:Y:S01]  /*5d60*/  IMAD.SHL.U32 R66, R41, 0x100, RZ ;  /* 0x0000010029427824 */ /* 0x008fe200078e00ff */
[----:B------:R-:W-:Y:S01]  /*5d70*/  R2UR UR4, R2 ;  /* 0x00000000020472ca */ /* 0x000fe200000e0000 */
[----:B------:R-:W-:Y:S01]  /*5d80*/  IMAD.SHL.U32 R60, R43, 0x100, RZ ;  /* 0x000001002b3c7824 */ /* 0x000fe200078e00ff */
[----:B------:R-:W-:Y:S01]  /*5d90*/  R2UR UR5, R16 ;  /* 0x00000000100572ca */ /* 0x000fe200000e0000 */
[----:B------:R-:W-:Y:S01]  /*5da0*/  IMAD.SHL.U32 R48, R47, 0x100, RZ ;  /* 0x000001002f307824 */ /* 0x000fe200078e00ff */
[C---:B------:R-:W-:Y:S01]  /*5db0*/  SHF.L.U32 R2, R40.reuse, 0x10, RZ ;  /* 0x0000001028027819 */ /* 0x040fe200000006ff */
[----:B------:R-:W-:Y:S01]  /*5dc0*/  IMAD.SHL.U32 R54, R45, 0x100, RZ ;  /* 0x000001002d367824 */ /* 0x000fe200078e00ff */
[C---:B------:R-:W-:Y:S01]  /*5dd0*/  PRMT R0, R40.reuse, 0x8880, RZ ;  /* 0x0000888028007816 */ /* 0x040fe200000000ff */
[----:B------:R-:W-:Y:S01]  /*5de0*/  BSSY.RECONVERGENT B0, `(.L_x_100) ;  /* 0x000009f000007945 */ /* 0x000fe20003800200 */
[----:B------:R-:W-:Y:S02]  /*5df0*/  SHF.L.U32 R3, R40, 0x8, RZ ;  /* 0x0000000828037819 */ /* 0x000fe400000006ff */
[----:B------:R-:W-:Y:S02]  /*5e00*/  SHF.R.S32.HI R2, RZ, 0x18, R2 ;  /* 0x00000018ff027819 */ /* 0x000fe40000011402 */
[----:B------:R-:W-:Y:S01]  /*5e10*/  PRMT R68, R41, 0x8880, RZ ;  /* 0x0000888029447816 */ /* 0x000fe200000000ff */
[----:B------:R-:W-:Y:S01]  /*5e20*/  LDTM.16dp32bit_t0_t15.x32 R4, tmem[UR4] ;  /* 0x00000004000479ee */ /* 0x000fe20008a80000 */
[----:B------:R-:W1:Y:S01]  /*5e30*/  LDTM.16dp32bit_t16_t31.x32 R4, tmem[UR4+0x20] ;  /* 0x00002004000479ee */ /* 0x000e620008aa0000 */
[----:B------:R-:W-:Y:S01]  /*5e40*/  NOP ;  /* 0x0000000000007918 */ /* 0x000fe20000000000 */
[----:B------:R-:W-:Y:S01]  /*5e50*/  UIADD3 UR4, UPT, UPT, UR5, 0xb0, URZ ;  /* 0x000000b005047890 */ /* 0x000fe2000fffe0ff */
[----:B------:R-:W-:Y:S02]  /*5e60*/  SHF.R.S32.HI R40, RZ, 0x18, R40 ;  /* 0x00000018ff287819 */ /* 0x000fe40000011428 */
[C---:B------:R-:W-:Y:S01]  /*5e70*/  PRMT R65, R42.reuse, 0x8880, RZ ;  /* 0x000088802a417816 */ /* 0x040fe200000000ff */
[----:B------:R-:W-:Y:S01]  /*5e80*/  UPRMT UR4, UR48, 0x654, UR4 ;  /* 0x0000065430047896 */ /* 0x000fe20008000004 */
[C---:B------:R-:W-:Y:S02]  /*5e90*/  SHF.L.U32 R64, R42.reuse, 0x10, RZ ;  /* 0x000000102a407819 */ /* 0x040fe400000006ff */
[----:B------:R-:W-:Y:S02]  /*5ea0*/  SHF.L.U32 R63, R42, 0x8, RZ ;  /* 0x000000082a3f7819 */ /* 0x000fe400000006ff */
[----:B------:R-:W-:Y:S02]  /*5eb0*/  SHF.R.S32.HI R42, RZ, 0x18, R42 ;  /* 0x00000018ff2a7819 */ /* 0x000fe4000001142a */
[C---:B------:R-:W-:Y:S02]  /*5ec0*/  PRMT R62, R43.reuse, 0x8880, RZ ;  /* 0x000088802b3e7816 */ /* 0x040fe400000000ff */
[----:B-1----:R-:W-:Y:S01]  /*5ed0*/  SYNCS.ARRIVE.TRANS64.RED.A1T0 RZ, [UR4], RZ ;  /* 0x000000ffffff79a7 */ /* 0x002fe20008100404 */
[----:B------:R-:W-:Y:S02]  /*5ee0*/  SHF.L.U32 R61, R43, 0x10, RZ ;  /* 0x000000102b3d7819 */ /* 0x000fe400000006ff */
[----:B------:R-:W-:Y:S02]  /*5ef0*/  SHF.R.S32.HI R43, RZ, 0x18, R43 ;  /* 0x00000018ff2b7819 */ /* 0x000fe4000001142b */
[----:B------:R-:W-:Y:S02]  /*5f00*/  SHF.L.U32 R51, R46, 0x8, RZ ;  /* 0x000000082e337819 */ /* 0x000fe400000006ff */
[----:B------:R-:W-:Y:S01]  /*5f10*/  SHF.R.S32.HI R3, RZ, 0x18, R3 ;  /* 0x00000018ff037819 */ /* 0x000fe20000011403 */
[C---:B----4-:R-:W-:Y:S01]  /*5f20*/  IMAD R4, R38.reuse, R4, RZ ;  /* 0x0000000426047224 */ /* 0x050fe200078e02ff */
[----:B------:R-:W-:Y:S01]  /*5f30*/  SHF.L.U32 R67, R41, 0x10, RZ ;  /* 0x0000001029437819 */ /* 0x000fe200000006ff */
[C---:B------:R-:W-:Y:S01]  /*5f40*/  IMAD R5, R38.reuse, R5, RZ ;  /* 0x0000000526057224 */ /* 0x040fe200078e02ff */
[----:B------:R-:W-:Y:S01]  /*5f50*/  SHF.R.S32.HI R41, RZ, 0x18, R41 ;  /* 0x00000018ff297819 */ /* 0x000fe20000011429 */
[----:B------:R-:W-:Y:S01]  /*5f60*/  IMAD R6, R38, R6, RZ ;  /* 0x0000000626067224 */ /* 0x000fe200078e02ff */
[----:B------:R-:W-:Y:S01]  /*5f70*/  PRMT R59, R44, 0x8880, RZ ;  /* 0x000088802c3b7816 */ /* 0x000fe200000000ff */
[----:B------:R-:W-:Y:S01]  /*5f80*/  IMAD R4, R0, R39, R4 ;  /* 0x0000002700047224 */ /* 0x000fe200078e0204 */
[----:B------:R-:W-:Y:S01]  /*5f90*/  MOV R0, R68 ;  /* 0x0000004400007202 */ /* 0x000fe20000000f00 */
[----:B------:R-:W-:Y:S01]  /*5fa0*/  IMAD R7, R38, R7, RZ ;  /* 0x0000000726077224 */ /* 0x000fe200078e02ff */
[----:B------:R-:W-:Y:S01]  /*5fb0*/  SHF.L.U32 R58, R44, 0x10, RZ ;  /* 0x000000102c3a7819 */ /* 0x000fe200000006ff */
[-C--:B------:R-:W-:Y:S01]  /*5fc0*/  IMAD R5, R2, R39.reuse, R5 ;  /* 0x0000002702057224 */ /* 0x080fe200078e0205 */
[----:B------:R-:W-:Y:S01]  /*5fd0*/  SHF.R.S32.HI R2, RZ, 0x18, R67 ;  /* 0x00000018ff027819 */ /* 0x000fe20000011443 */
[-C--:B------:R-:W-:Y:S01]  /*5fe0*/  IMAD R6, R3, R39.reuse, R6 ;  /* 0x0000002703067224 */ /* 0x080fe200078e0206 */
[----:B------:R-:W-:Y:S01]  /*5ff0*/  SHF.R.S32.HI R3, RZ, 0x18, R66 ;  /* 0x00000018ff037819 */ /* 0x000fe20000011442 */
[----:B------:R-:W-:Y:S01]  /*6000*/  IMAD R8, R38, R8, RZ ;  /* 0x0000000826087224 */ /* 0x000fe200078e02ff */
[C---:B------:R-:W-:Y:S01]  /*6010*/  PRMT R56, R45.reuse, 0x8880, RZ ;  /* 0x000088802d387816 */ /* 0x040fe200000000ff */
[----:B------:R-:W-:Y:S01]  /*6020*/  IMAD R7, R40, R39, R7 ;  /* 0x0000002728077224 */ /* 0x000fe200078e0207 */
[----:B------:R-:W-:Y:S01]  /*6030*/  MOV R40, R65 ;  /* 0x0000004100287202 */ /* 0x000fe20000000f00 */
[----:B------:R-:W-:Y:S01]  /*6040*/  IMAD R9, R38, R9, RZ ;  /* 0x0000000926097224 */ /* 0x000fe200078e02ff */
[----:B------:R-:W-:Y:S01]  /*6050*/  SHF.L.U32 R55, R45, 0x10, RZ ;  /* 0x000000102d377819 */ /* 0x000fe200000006ff */
[-C--:B------:R-:W-:Y:S01]  /*6060*/  IMAD R8, R0, R39.reuse, R8 ;  /* 0x0000002700087224 */ /* 0x080fe200078e0208 */
[----:B------:R-:W-:Y:S01]  /*6070*/  PRMT R53, R46, 0x8880, RZ ;  /* 0x000088802e357816 */ /* 0x000fe200000000ff */
[----:B------:R-:W-:Y:S01]  /*6080*/  IMAD R10, R38, R10, RZ ;  /* 0x0000000a260a7224 */ /* 0x000fe200078e02ff */
[----:B------:R-:W-:Y:S01]  /*6090*/  SHF.R.S32.HI R45, RZ, 0x18, R45 ;  /* 0x00000018ff2d7819 */ /* 0x000fe2000001142d */
[----:B------:R-:W-:Y:S01]  /*60a0*/  IMAD R9, R2, R39, R9 ;  /* 0x0000002702097224 */ /* 0x000fe200078e0209 */
[----:B------:R-:W-:Y:S01]  /*60b0*/  SHF.L.U32 R52, R46, 0x10, RZ ;  /* 0x000000102e347819 */ /* 0x000fe200000006ff */
[C---:B------:R-:W-:Y:S01]  /*60c0*/  IMAD R0, R38.reuse, R20, RZ ;  /* 0x0000001426007224 */ /* 0x040fe200078e02ff */
[C---:B------:R-:W-:Y:S01]  /*60d0*/  PRMT R50, R47.reuse, 0x8880, RZ ;  /* 0x000088802f327816 */ /* 0x040fe200000000ff */
[C---:B------:R-:W-:Y:S01]  /*60e0*/  IMAD R11, R38.reuse, R11, RZ ;  /* 0x0000000b260b7224 */ /* 0x040fe200078e02ff */
[----:B------:R-:W-:Y:S01]  /*60f0*/  SHF.R.S32.HI R46, RZ, 0x18, R46 ;  /* 0x00000018ff2e7819 */ /* 0x000fe2000001142e */
[C---:B------:R-:W-:Y:S01]  /*6100*/  IMAD R2, R38.reuse, R21, RZ ;  /* 0x0000001526027224 */ /* 0x040fe200078e02ff */
[----:B------:R-:W-:Y:S01]  /*6110*/  SHF.L.U32 R49, R47, 0x10, RZ ;  /* 0x000000102f317819 */ /* 0x000fe200000006ff */
[C---:B------:R-:W-:Y:S01]  /*6120*/  IMAD R20, R38.reuse, R24, RZ ;  /* 0x0000001826147224 */ /* 0x040fe200078e02ff */
[----:B------:R-:W-:Y:S01]  /*6130*/  SHF.R.S32.HI R47, RZ, 0x18, R47 ;  /* 0x00000018ff2f7819 */ /* 0x000fe2000001142f */
[----:B------:R-:W-:Y:S01]  /*6140*/  IMAD R21, R38, R25, RZ ;  /* 0x0000001926157224 */ /* 0x000fe200078e02ff */
[----:B------:R-:W-:Y:S01]  /*6150*/  SHF.L.U32 R57, R44, 0x8, RZ ;  /* 0x000000082c397819 */ /* 0x000fe200000006ff */
[----:B------:R-:W-:Y:S01]  /*6160*/  IMAD R24, R38, R28, RZ ;  /* 0x0000001c26187224 */ /* 0x000fe200078e02ff */
[----:B------:R-:W-:Y:S01]  /*6170*/  SHF.R.S32.HI R44, RZ, 0x18, R44 ;  /* 0x00000018ff2c7819 */ /* 0x000fe2000001142c */
[----:B------:R-:W-:Y:S01]  /*6180*/  IMAD R10, R3, R39, R10 ;  /* 0x00000027030a7224 */ /* 0x000fe200078e020a */
[----:B------:R-:W-:Y:S01]  /*6190*/  IADD3 R36, PT, PT, R36, 0x1, RZ ;  /* 0x0000000124247810 */ /* 0x000fe20007ffe0ff */
[C---:B------:R-:W-:Y:S02]  /*61a0*/  IMAD R12, R38.reuse, R12, RZ ;  /* 0x0000000c260c7224 */ /* 0x040fe400078e02ff */
[C---:B------:R-:W-:Y:S02]  /*61b0*/  IMAD R25, R38.reuse, R29, RZ ;  /* 0x0000001d26197224 */ /* 0x040fe400078e02ff */
[C---:B------:R-:W-:Y:S01]  /*61c0*/  IMAD R28, R38.reuse, R32, RZ ;  /* 0x00000020261c7224 */ /* 0x040fe200078e02ff */
[----:B------:R-:W-:Y:S01]  /*61d0*/  SHF.R.S32.HI R32, RZ, 0x18, R64 ;  /* 0x00000018ff207819 */ /* 0x000fe20000011440 */
[C---:B------:R-:W-:Y:S01]  /*61e0*/  IMAD R29, R38.reuse, R33, RZ ;  /* 0x00000021261d7224 */ /* 0x040fe200078e02ff */
[----:B------:R-:W-:Y:S01]  /*61f0*/  I2IP.S8.S32.SAT R33, R7, R6, RZ ;  /* 0x0000000607217239 */ /* 0x000fe200000014ff */
[----:B------:R-:W-:Y:S01]  /*6200*/  IMAD R11, R41, R39, R11 ;  /* 0x00000027290b7224 */ /* 0x000fe200078e020b */
[----:B------:R-:W-:Y:S01]  /*6210*/  MOV R7, R62 ;  /* 0x0000003e00077202 */ /* 0x000fe20000000f00 */
[C---:B------:R-:W-:Y:S01]  /*6220*/  IMAD R13, R38.reuse, R13, RZ ;  /* 0x0000000d260d7224 */ /* 0x040fe200078e02ff */
[----:B------:R-:W-:Y:S01]  /*6230*/  SHF.R.S32.HI R6, RZ, 0x18, R63 ;  /* 0x00000018ff067819 */ /* 0x000fe2000001143f */
[----:B------:R-:W-:Y:S01]  /*6240*/  IMAD R14, R38, R14, RZ ;  /* 0x0000000e260e7224 */ /* 0x000fe200078e02ff */
[----:B------:R-:W-:Y:S01]  /*6250*/  I2IP.S8.S32.SAT R41, R11, R10, RZ ;  /* 0x0000000a0b297239 */ /* 0x000fe200000014ff */
[----:B------:R-:W-:Y:S01]  /*6260*/  IMAD R12, R40, R39, R12 ;  /* 0x00000027280c7224 */ /* 0x000fe200078e020c */
[----:B------:R-:W-:Y:S01]  /*6270*/  I2IP.S8.S32.SAT R40, R5, R4, R33 ;  /* 0x0000000405287239 */ /* 0x000fe20000001421 */
[----:B------:R-:W-:Y:S01]  /*6280*/  IMAD R15, R38, R15, RZ ;  /* 0x0000000f260f7224 */ /* 0x000fe200078e02ff */
[----:B------:R-:W-:Y:S01]  /*6290*/  I2IP.S8.S32.SAT R41, R9, R8, R41 ;  /* 0x0000000809297239 */ /* 0x000fe20000001429 */
[-C--:B------:R-:W-:Y:S01]  /*62a0*/  IMAD R13, R32, R39.reuse, R13 ;  /* 0x00000027200d7224 */ /* 0x080fe200078e020d */
[----:B------:R-:W-:Y:S01]  /*62b0*/  SHF.R.S32.HI R10, RZ, 0x18, R61 ;  /* 0x00000018ff0a7819 */ /* 0x000fe2000001143d */
[----:B------:R-:W-:Y:S01]  /*62c0*/  IMAD R16, R38, R16, RZ ;  /* 0x0000001026107224 */ /* 0x000fe200078e02ff */
[----:B------:R-:W-:Y:S01]  /*62d0*/  SHF.R.S32.HI R5, RZ, 0x18, R58 ;  /* 0x00000018ff057819 */ /* 0x000fe2000001143a */
[----:B------:R-:W-:Y:S01]  /*62e0*/  IMAD R14, R6, R39, R14 ;  /* 0x00000027060e7224 */ /* 0x000fe200078e020e */
[----:B------:R-:W-:Y:S01]  /*62f0*/  SHF.R.S32.HI R11, RZ, 0x18, R60 ;  /* 0x00000018ff0b7819 */ /* 0x000fe2000001143c */
[----:B------:R-:W-:Y:S01]  /*6300*/  IMAD R17, R38, R17, RZ ;  /* 0x0000001126117224 */ /* 0x000fe200078e02ff */
[----:B------:R-:W-:Y:S01]  /*6310*/  SHF.R.S32.HI R6, RZ, 0x18, R57 ;  /* 0x00000018ff067819 */ /* 0x000fe20000011439 */
[-C--:B------:R-:W-:Y:S02]  /*6320*/  IMAD R15, R42, R39.reuse, R15 ;  /* 0x000000272a0f7224 */ /* 0x080fe400078e020f */
[C---:B------:R-:W-:Y:S02]  /*6330*/  IMAD R18, R38.reuse, R18, RZ ;  /* 0x0000001226127224 */ /* 0x040fe400078e02ff */
[----:B------:R-:W-:Y:S01]  /*6340*/  IMAD R16, R7, R39, R16 ;  /* 0x0000002707107224 */ /* 0x000fe200078e0210 */
[----:B------:R-:W-:Y:S01]  /*6350*/  I2IP.S8.S32.SAT R14, R15, R14, RZ ;  /* 0x0000000e0f0e7239 */ /* 0x000fe200000014ff */
[----:B------:R-:W-:Y:S01]  /*6360*/  IMAD R19, R38, R19, RZ ;  /* 0x0000001326137224 */ /* 0x000fe200078e02ff */
[----:B------:R-:W-:Y:S01]  /*6370*/  SHF.R.S32.HI R7, RZ, 0x18, R48 ;  /* 0x00000018ff077819 */ /* 0x000fe20000011430 */
[-C--:B------:R-:W-:Y:S01]  /*6380*/  IMAD R17, R10, R39.reuse, R17 ;  /* 0x000000270a117224 */ /* 0x080fe200078e0211 */
[----:B------:R-:W-:Y:S01]  /*6390*/  I2IP.S8.S32.SAT R42, R13, R12, R14 ;  /* 0x0000000c0d2a7239 */ /* 0x000fe2000000140e */
[-C--:B------:R-:W-:Y:S02]  /*63a0*/  IMAD R18, R11, R39.reuse, R18 ;  /* 0x000000270b127224 */ /* 0x080fe400078e0212 */
[----:B------:R-:W-:Y:S02]  /*63b0*/  IMAD.MOV.U32 R4, RZ, RZ, R59 ;  /* 0x000000ffff047224 */ /* 0x000fe400078e003b */
[-C--:B------:R-:W-:Y:S02]  /*63c0*/  IMAD R19, R43, R39.reuse, R19 ;  /* 0x000000272b137224 */ /* 0x080fe400078e0213 */
[----:B------:R-:W-:Y:S02]  /*63d0*/  IMAD R3, R38, R22, RZ ;  /* 0x0000001626037224 */ /* 0x000fe400078e02ff */
[----:B------:R-:W-:Y:S01]  /*63e0*/  IMAD R0, R4, R39, R0 ;  /* 0x0000002704007224 */ /* 0x000fe200078e0200 */
[----:B------:R-:W-:Y:S01]  /*63f0*/  I2IP.S8.S32.SAT R18, R19, R18, RZ ;  /* 0x0000001213127239 */ /* 0x000fe200000014ff */
[----:B------:R-:W-:Y:S01]  /*6400*/  IMAD R23, R38, R23, RZ ;  /* 0x0000001726177224 */ /* 0x000fe200078e02ff */
[----:B------:R-:W-:Y:S01]  /*6410*/  MOV R4, R56 ;  /* 0x0000003800047202 */ /* 0x000fe20000000f00 */
[-C--:B------:R-:W-:Y:S01]  /*6420*/  IMAD R2, R5, R39.reuse, R2 ;  /* 0x0000002705027224 */ /* 0x080fe200078e0202 */
[----:B------:R-:W-:Y:S01]  /*6430*/  I2IP.S8.S32.SAT R43, R17, R16, R18 ;  /* 0x00000010112b7239 */ /* 0x000fe20000001412 */
[-C--:B------:R-:W-:Y:S01]  /*6440*/  IMAD R3, R6, R39.reuse, R3 ;  /* 0x0000002706037224 */ /* 0x080fe200078e0203 */
[----:B------:R-:W-:Y:S01]  /*6450*/  SHF.R.S32.HI R5, RZ, 0x18, R55 ;  /* 0x00000018ff057819 */ /* 0x000fe20000011437 */
[-C--:B------:R-:W-:Y:S01]  /*6460*/  IMAD R23, R44, R39.reuse, R23 ;  /* 0x000000272c177224 */ /* 0x080fe200078e0217 */
[----:B------:R-:W-:Y:S01]  /*6470*/  SHF.R.S32.HI R6, RZ, 0x18, R54 ;  /* 0x00000018ff067819 */ /* 0x000fe20000011436 */
[----:B------:R-:W-:Y:S01]  /*6480*/  IMAD R22, R38, R26, RZ ;  /* 0x0000001a26167224 */ /* 0x000fe200078e02ff */
[----:B------:R1:W-:Y:S01]  /*6490*/  STS.128 [R79+UR44+0x1200], R40 ;  /* 0x001200284f007988 */ /* 0x0003e20008000c2c */
[----:B------:R-:W-:Y:S01]  /*64a0*/  IMAD R20, R4, R39, R20 ;  /* 0x0000002704147224 */ /* 0x000fe200078e0214 */
[----:B------:R-:W-:Y:S01]  /*64b0*/  I2IP.S8.S32.SAT R3, R23, R3, RZ ;  /* 0x0000000317037239 */ /* 0x000fe200000014ff */
[----:B------:R-:W-:Y:S01]  /*64c0*/  IMAD R27, R38, R27, RZ ;  /* 0x0000001b261b7224 */ /* 0x000fe200078e02ff */
[----:B------:R-:W-:Y:S01]  /*64d0*/  MOV R4, R53 ;  /* 0x0000003500047202 */ /* 0x000fe20000000f00 */
[-C--:B------:R-:W-:Y:S01]  /*64e0*/  IMAD R21, R5, R39.reuse, R21 ;  /* 0x0000002705157224 */ /* 0x080fe200078e0215 */
[----:B------:R-:W-:Y:S01]  /*64f0*/  SHF.R.S32.HI R5, RZ, 0x18, R52 ;  /* 0x00000018ff057819 */ /* 0x000fe20000011434 */
[-C--:B------:R-:W-:Y:S01]  /*6500*/  IMAD R22, R6, R39.reuse, R22 ;  /* 0x0000002706167224 */ /* 0x080fe200078e0216 */
[----:B------:R-:W-:Y:S01]  /*6510*/  SHF.R.S32.HI R6, RZ, 0x18, R49 ;  /* 0x00000018ff067819 */ /* 0x000fe20000011431 */
[-C--:B------:R-:W-:Y:S02]  /*6520*/  IMAD R27, R45, R39.reuse, R27 ;  /* 0x000000272d1b7224 */ /* 0x080fe400078e021b */
[-C--:B------:R-:W-:Y:S01]  /*6530*/  IMAD R24, R4, R39.reuse, R24 ;  /* 0x0000002704187224 */ /* 0x080fe200078e0218 */
[----:B------:R-:W-:Y:S01]  /*6540*/  SHF.R.S32.HI R4, RZ, 0x18, R51 ;  /* 0x00000018ff047819 */ /* 0x000fe20000011433 */
[C---:B------:R-:W-:Y:S02]  /*6550*/  IMAD R26, R38.reuse, R30, RZ ;  /* 0x0000001e261a7224 */ /* 0x040fe400078e02ff */
[----:B------:R-:W-:Y:S01]  /*6560*/  IMAD R25, R5, R39, R25 ;  /* 0x0000002705197224 */ /* 0x000fe200078e0219 */
[----:B------:R-:W-:Y:S01]  /*6570*/  MOV R5, R50 ;  /* 0x0000003200057202 */ /* 0x000fe20000000f00 */
[----:B------:R-:W-:Y:S02]  /*6580*/  IMAD R31, R38, R31, RZ ;  /* 0x0000001f261f7224 */ /* 0x000fe400078e02ff */
[-C--:B------:R-:W-:Y:S01]  /*6590*/  IMAD R26, R4, R39.reuse, R26 ;  /* 0x00000027041a7224 */ /* 0x080fe200078e021a */
[----:B------:R-:W-:Y:S01]  /*65a0*/  I2IP.S8.S32.SAT R4, R2, R0, R3 ;  /* 0x0000000002047239 */ /* 0x000fe20000001403 */
[-C--:B------:R-:W-:Y:S02]  /*65b0*/  IMAD R31, R46, R39.reuse, R31 ;  /* 0x000000272e1f7224 */ /* 0x080fe400078e021f */
[-C--:B------:R-:W-:Y:S01]  /*65c0*/  IMAD R28, R5, R39.reuse, R28 ;  /* 0x00000027051c7224 */ /* 0x080fe200078e021c */
[----:B------:R-:W-:Y:S01]  /*65d0*/  I2IP.S8.S32.SAT R5, R27, R22, RZ ;  /* 0x000000161b057239 */ /* 0x000fe200000014ff */
[----:B------:R-:W-:Y:S02]  /*65e0*/  IMAD R30, R38, R34, RZ ;  /* 0x00000022261e7224 */ /* 0x000fe400078e02ff */
[----:B------:R-:W-:Y:S01]  /*65f0*/  IMAD R29, R6, R39, R29 ;  /* 0x00000027061d7224 */ /* 0x000fe200078e021d */
[----:B------:R-:W-:Y:S01]  /*6600*/  I2IP.S8.S32.SAT R6, R31, R26, RZ ;  /* 0x0000001a1f067239 */ /* 0x000fe200000014ff */
[----:B------:R-:W-:Y:S01]  /*6610*/  IMAD R35, R38, R35, RZ ;  /* 0x0000002326237224 */ /* 0x000fe200078e02ff */
[----:B------:R-:W-:Y:S01]  /*6620*/  I2IP.S8.S32.SAT R5, R21, R20, R5 ;  /* 0x0000001415057239 */ /* 0x000fe20000001405 */
[-C--:B------:R-:W-:Y:S01]  /*6630*/  IMAD R30, R7, R39.reuse, R30 ;  /* 0x00000027071e7224 */ /* 0x080fe200078e021e */
[----:B------:R-:W-:Y:S01]  /*6640*/  I2IP.S8.S32.SAT R6, R25, R24, R6 ;  /* 0x0000001819067239 */ /* 0x000fe20000001406 */
[----:B------:R-:W-:Y:S05]  /*6650*/  IMAD R35, R47, R39, R35 ;  /* 0x000000272f237224 */ /* 0x000fea00078e0223 */
[----:B------:R-:W-:Y:S04]  /*6660*/  I2IP.S8.S32.SAT R7, R35, R30, RZ ;  /* 0x0000001e23077239 */ /* 0x000fe800000014ff */
[----:B------:R-:W-:Y:S05]  /*6670*/  I2IP.S8.S32.SAT R7, R29, R28, R7 ;  /* 0x0000001c1d077239 */ /* 0x000fea0000001407 */
[----:B------:R1:W-:Y:S01]  /*6680*/  STS.128 [R78+0x1010], R4 ;  /* 0x001010044e007388 */ /* 0x0003e20000000c00 */
[----:B------:R-:W-:Y:S01]  /*6690*/  @!PT LDS RZ, [RZ] ;  /* 0x00000000fffff984 */ /* 0x000fe20000000800 */
[----:B------:R-:W-:Y:S01]  /*66a0*/  @!PT LDS RZ, [RZ] ;  /* 0x00000000fffff984 */ /* 0x000fe20000000800 */
[----:B------:R-:W-:Y:S01]  /*66b0*/  @!PT LDS RZ, [RZ] ;  /* 0x00000000fffff984 */ /* 0x000fe20000000800 */
[----:B------:R-:W-:Y:S01]  /*66c0*/  @!PT LDS RZ, [RZ] ;  /* 0x00000000fffff984 */ /* 0x000fe20000000800 */
[----:B------:R3:W-:Y:S07]  /*66d0*/  MEMBAR.ALL.CTA ;  /* 0x0000000000007992 */ /* 0x0007ee0000008000 */
[----:B---3--:R-:W3:Y:S02]  /*66e0*/  FENCE.VIEW.ASYNC.S ;  /* 0x00000000000073c6 */ /* 0x008ee40000000000 */
[----:B---3--:R-:W-:Y:S06]  /*66f0*/  BAR.SYNC.DEFER_BLOCKING 0x1, 0x80 ;  /* 0x0042000000007b1d */ /* 0x008fec0000010000 */
[----:B------:R-:W-:Y:S05]  /*6700*/  @P0 BRA `(.L_x_101) ;  /* 0x0000000000300947 */ /* 0x000fea0003800000 */
[----:B------:R-:W-:Y:S02]  /*6710*/  UIADD3 UR4, UPT, UPT, UR44, 0x1200, URZ ;  /* 0x000012002c047890 */ /* 0x000fe4000fffe0ff */
[----:B------:R-:W-:Y:S02]  /*6720*/  USHF.L.U32 UR9, UR45, 0x6, URZ ;  /* 0x000000062d097899 */ /* 0x000fe400080006ff */
[----:B------:R-:W-:Y:S02]  /*6730*/  USHF.L.U32 UR10, UR46, 0x6, URZ ;  /* 0x000000062e0a7899 */ /* 0x000fe400080006ff */
[----:B------:R-:W-:Y:S01]  /*6740*/  MOV R86, UR4 ;  /* 0x0000000400567c02 */ /* 0x000fe20008000f00 */
[----:B------:R-:W-:Y:S01]  /*6750*/  UIADD3 UR4, UP0, UPT, UR62, 0x680, URZ ;  /* 0x000006803e047890 */ /* 0x000fe2000ff1e0ff */
[----:B------:R-:W-:Y:S02]  /*6760*/  UMOV UR11, UR36 ;  /* 0x00000024000b7c82 */ /* 0x000fe40008000000 */
[----:B------:R-:W-:Y:S01]  /*6770*/  R2UR UR8, R86 ;  /* 0x00000000560872ca */ /* 0x000fe200000e0000 */
[----:B------:R-:W-:Y:S11]  /*6780*/  UIADD3.X UR5, UPT, UPT, URZ, UR63, URZ, UP0, !UPT ;  /* 0x0000003fff057290 */ /* 0x000ff600087fe4ff */
[----:B------:R-:W-:Y:S01]  /*6790*/  @!UPT UIADD3 URZ, UPT, UPT, URZ, URZ, URZ ;  /* 0x000000fffffff290 */ /* 0x000fe2000fffe0ff */
[----:B------:R3:W-:Y:S01]  /*67a0*/  UTMASTG.3D [UR8], [UR4] ;  /* 0x00000008040073b5 */ /* 0x0007e20008010000 */
[----:B------:R0:W-:Y:S01]  /*67b0*/  UTMACMDFLUSH ;  /* 0x00000000000079b7 */ /* 0x0001e20000000000 */
[----:B---3--:R-:W-:Y:S04]  /*67c0*/  DEPBAR.LE SB0, 0x0 ;  /* 0x000080000000791a */ /* 0x008fe80000000000 */
.L_x_101:
[----:B------:R-:W-:Y:S05]  /*67d0*/  BSYNC.RECONVERGENT B0 ;  /* 0x0000000000007941 */ /* 0x000fea0003800200 */
.L_x_100:
[----:B------:R-:W-:Y:S01]  /*67e0*/  BAR.SYNC.DEFER_BLOCKING 0x1, 0x80 ;  /* 0x0042000000007b1d */ /* 0x000fe20000010000 */
[----:B------:R-:W-:Y:S01]  /*67f0*/  ISETP.NE.AND P0, PT, R82, 0x2, PT ;  /* 0x000000025200780c */ /* 0x000fe20003f05270 */
[----:B------:R-:W-:Y:S01]  /*6800*/  UISETP.NE.AND UP0, UPT, UR47, URZ, UPT ;  /* 0x000000ff2f00728c */ /* 0x000fe2000bf05270 */
[----:B------:R-:W-:Y:S01]  /*6810*/  ISETP.NE.AND P1, PT, R36, 0x4, PT ;  /* 0x000000042400780c */ /* 0x000fe20003f25270 */
[----:B------:R-:W-:Y:S01]  /*6820*/  UIADD3 UR45, UPT, UPT, UR37, UR57, URZ ;  /* 0x00000039252d7290 */ /* 0x000fe2000fffe0ff */
[----:B------:R-:W-:Y:S01]  /*6830*/  SEL R2, RZ, 0x1, P0 ;  /* 0x00000001ff027807 */ /* 0x000fe20000000000 */
[----:B------:R-:W-:Y:S01]  /*6840*/  UIADD3 UR46, UPT, UPT, UR38, UR60, URZ ;  /* 0x0000003c262e7290 */ /* 0x000fe2000fffe0ff */
[----:B------:R-:W-:Y:S02]  /*6850*/  SEL R0, RZ, 0x1, P1 ;  /* 0x00000001ff007807 */ /* 0x000fe40000800000 */
[----:B------:R-:W-:Y:S02]  /*6860*/  LOP3.LUT R84, R84, R2, RZ, 0x3c, !PT ;  /* 0x0000000254547212 */ /* 0x000fe400078e3cff */
[----:B------:R-:W-:Y:S02]  /*6870*/  LOP3.LUT R85, R85, R0, RZ, 0x3c, !PT ;  /* 0x0000000055557212 */ /* 0x000fe400078e3cff */
[----:B------:R-:W-:Y:S02]  /*6880*/  SEL R82, R82, RZ, P0 ;  /* 0x000000ff52527207 */ /* 0x000fe40000000000 */
[----:B------:R-:W-:Y:S01]  /*6890*/  SEL R36, R36, RZ, P1 ;  /* 0x000000ff24247207 */ /* 0x000fe20000800000 */
[----:B------:R-:W-:Y:S01]  /*68a0*/  UMOV UR36, UR51 ;  /* 0x0000003300247c82 */ /* 0x000fe20008000000 */
[----:B------:R-:W-:Y:S05]  /*68b0*/  BRA.U UP0, `(.L_x_102) ;  /* 0xffffffe500107547 */ /* 0x000fea000b83ffff */
[----:B------:R-:W-:Y:S05]  /*68c0*/  EXIT ;  /* 0x000000000000794d */ /* 0x000fea0003800000 */
.L_x_24:
[----:B--2---:R2:W3:Y:S02]  /*68d0*/  SYNCS.PHASECHK.TRANS64.TRYWAIT P0, [R0+URZ+0xe0], R2 ;  /* 0x0000e002000075a7 */ /* 0x0044e400080011ff */
[----:B---3--:R-:W-:Y:S05]  /*68e0*/  @!P0 NANOSLEEP.SYNCS 0x989680 ;  /* 0x009896800000895d */ /* 0x008fea0003900000 */
[----:B------:R-:W3:Y:S02]  /*68f0*/  @!P0 SYNCS.PHASECHK.TRANS64 P0, [R0+URZ+0xe0], R2 ;  /* 0x0000e002000085a7 */ /* 0x000ee400080010ff */
[----:B---3--:R-:W-:Y:S05]  /*6900*/  @!P0 BRA `(.L_x_24) ;  /* 0xfffffffc00f08947 */ /* 0x008fea000383ffff */
[----:B------:R-:W-:Y:S05]  /*6910*/  BRA `(.L_x_103) ;  /* 0xffffffac00c87947 */ /* 0x000fea000383ffff */
.L_x_27:
[----:B-1----:R-:W-:-:S07]  /*6920*/  MOV R0, UR33 ;  /* 0x0000002100007c02 */ /* 0x002fce0008000f00 */
.L_x_104:
[----:B-1----:R1:W2:Y:S02]  /*6930*/  SYNCS.PHASECHK.TRANS64.TRYWAIT P0, [R0+URZ+0x28], R3 ;  /* 0x00002803000075a7 */ /* 0x0022a400080011ff */
[----:B--2---:R-:W-:Y:S05]  /*6940*/  @!P0 NANOSLEEP.SYNCS 0x989680 ;  /* 0x009896800000895d */ /* 0x004fea0003900000 */
[----:B------:R-:W2:Y:S02]  /*6950*/  @!P0 SYNCS.PHASECHK.TRANS64 P0, [R0+URZ+0x28], R3 ;  /* 0x00002803000085a7 */ /* 0x000ea400080010ff */
[----:B--2---:R-:W-:Y:S05]  /*6960*/  @!P0 BRA `(.L_x_104) ;  /* 0xfffffffc00f08947 */ /* 0x004fea000383ffff */
[----:B------:R-:W-:Y:S05]  /*6970*/  BRA `(.L_x_26) ;  /* 0xffffffb000107947 */ /* 0x000fea000383ffff */
.L_x_34:
[----:B-1----:R-:W-:-:S07]  /*6980*/  MOV R0, UR17 ;  /* 0x0000001100007c02 */ /* 0x002fce0008000f00 */
.L_x_105:
[----:B-1----:R1:W2:Y:S02]  /*6990*/  SYNCS.PHASECHK.TRANS64.TRYWAIT P0, [R0+URZ+0x28], R3 ;  /* 0x00002803000075a7 */ /* 0x0022a400080011ff */
[----:B--2---:R-:W-:Y:S05]  /*69a0*/  @!P0 NANOSLEEP.SYNCS 0x989680 ;  /* 0x009896800000895d */ /* 0x004fea0003900000 */
[----:B------:R-:W2:Y:S02]  /*69b0*/  @!P0 SYNCS.PHASECHK.TRANS64 P0, [R0+URZ+0x28], R3 ;  /* 0x00002803000085a7 */ /* 0x000ea400080010ff */
[----:B--2---:R-:W-:Y:S05]  /*69c0*/  @!P0 BRA `(.L_x_105) ;  /* 0xfffffffc00f08947 */ /* 0x004fea000383ffff */
[----:B------:R-:W-:Y:S05]  /*69d0*/  BRA `(.L_x_33) ;  /* 0xffffffb000cc7947 */ /* 0x000fea000383ffff */
.L_x_39:
[----:B-1----:R1:W2:Y:S02]  /*69e0*/  SYNCS.PHASECHK.TRANS64.TRYWAIT P0, [R3+URZ+0x70], R0 ;  /* 0x00007000030075a7 */ /* 0x0022a400080011ff */
[----:B--2---:R-:W-:Y:S05]  /*69f0*/  @!P0 NANOSLEEP.SYNCS 0x989680 ;  /* 0x009896800000895d */ /* 0x004fea0003900000 */
[----:B------:R-:W2:Y:S02]  /*6a00*/  @!P0 SYNCS.PHASECHK.TRANS64 P0, [R3+URZ+0x70], R0 ;  /* 0x00007000030085a7 */ /* 0x000ea400080010ff */
[----:B--2---:R-:W-:Y:S05]  /*6a10*/  @!P0 BRA `(.L_x_39) ;  /* 0xfffffffc00f08947 */ /* 0x004fea000383ffff */
[----:B------:R-:W-:Y:S05]  /*6a20*/  BRA `(.L_x_106) ;  /* 0xffffffb400707947 */ /* 0x000fea000383ffff */
.L_x_43:
[----:B------:R-:W-:-:S07]  /*6a30*/  MOV R0, UR4 ;  /* 0x0000000400007c02 */ /* 0x000fce0008000f00 */
.L_x_107:
[----:B-1----:R1:W2:Y:S02]  /*6a40*/  SYNCS.PHASECHK.TRANS64.TRYWAIT P0, [R0+URZ], R2 ;  /* 0x00000002000075a7 */ /* 0x0022a400080011ff */
[----:B--2---:R-:W-:Y:S05]  /*6a50*/  @!P0 NANOSLEEP.SYNCS 0x989680 ;  /* 0x009896800000895d */ /* 0x004fea0003900000 */
[----:B------:R-:W2:Y:S02]  /*6a60*/  @!P0 SYNCS.PHASECHK.TRANS64 P0, [R0+URZ], R2 ;  /* 0x00000002000085a7 */ /* 0x000ea400080010ff */
[----:B--2---:R-:W-:Y:S05]  /*6a70*/  @!P0 BRA `(.L_x_107) ;  /* 0xfffffffc00f08947 */ /* 0x004fea000383ffff */
[----:B------:R-:W-:Y:S05]  /*6a80*/  BRA `(.L_x_108) ;  /* 0xffffffbc00147947 */ /* 0x000fea000383ffff */
.L_x_44:
[----:B------:R-:W-:-:S07]  /*6a90*/  MOV R0, UR5 ;  /* 0x0000000500007c02 */ /* 0x000fce0008000f00 */
.L_x_109:
[----:B-1----:R1:W2:Y:S02]  /*6aa0*/  SYNCS.PHASECHK.TRANS64.TRYWAIT P0, [R0+URZ], R3 ;  /* 0x00000003000075a7 */ /* 0x0022a400080011ff */
[----:B--2---:R-:W-:Y:S05]  /*6ab0*/  @!P0 NANOSLEEP.SYNCS 0x989680 ;  /* 0x009896800000895d */ /* 0x004fea0003900000 */
[----:B------:R-:W2:Y:S02]  /*6ac0*/  @!P0 SYNCS.PHASECHK.TRANS64 P0, [R0+URZ], R3 ;  /* 0x00000003000085a7 */ /* 0x000ea400080010ff */
[----:B--2---:R-:W-:Y:S05]  /*6ad0*/  @!P0 BRA `(.L_x_109) ;  /* 0xfffffffc00f08947 */ /* 0x004fea000383ffff */
[----:B------:R-:W-:Y:S05]  /*6ae0*/  BRA `(.L_x_110) ;  /* 0xffffffbc00207947 */ /* 0x000fea000383ffff */
.L_x_45:
[----:B------:R-:W-:-:S07]  /*6af0*/  MOV R0, UR5 ;  /* 0x0000000500007c02 */ /* 0x000fce0008000f00 */
.L_x_111:
[----:B-1----:R1:W2:Y:S02]  /*6b00*/  SYNCS.PHASECHK.TRANS64.TRYWAIT P0, [R0+URZ], R3 ;  /* 0x00000003000075a7 */ /* 0x0022a400080011ff */
[----:B--2---:R-:W-:Y:S05]  /*6b10*/  @!P0 NANOSLEEP.SYNCS 0x989680 ;  /* 0x009896800000895d */ /* 0x004fea0003900000 */
[----:B------:R-:W2:Y:S02]  /*6b20*/  @!P0 SYNCS.PHASECHK.TRANS64 P0, [R0+URZ], R3 ;  /* 0x00000003000085a7 */ /* 0x000ea400080010ff */
[----:B--2---:R-:W-:Y:S05]  /*6b30*/  @!P0 BRA `(.L_x_111) ;  /* 0xfffffffc00f08947 */ /* 0x004fea000383ffff */
[----:B------:R-:W-:Y:S05]  /*6b40*/  BRA `(.L_x_112) ;  /* 0xffffffbc002c7947 */ /* 0x000fea000383ffff */
.L_x_46:
[----:B------:R-:W-:-:S07]  /*6b50*/  MOV R0, UR5 ;  /* 0x0000000500007c02 */ /* 0x000fce0008000f00 */
.L_x_113:
[----:B-1----:R1:W2:Y:S02]  /*6b60*/  SYNCS.PHASECHK.TRANS64.TRYWAIT P0, [R0+URZ], R3 ;  /* 0x00000003000075a7 */ /* 0x0022a400080011ff */
[----:B--2---:R-:W-:Y:S05]  /*6b70*/  @!P0 NANOSLEEP.SYNCS 0x989680 ;  /* 0x009896800000895d */ /* 0x004fea0003900000 */
[----:B------:R-:W2:Y:S02]  /*6b80*/  @!P0 SYNCS.PHASECHK.TRANS64 P0, [R0+URZ], R3 ;  /* 0x00000003000085a7 */ /* 0x000ea400080010ff */
[----:B--2---:R-:W-:Y:S05]  /*6b90*/  @!P0 BRA `(.L_x_113) ;  /* 0xfffffffc00f08947 */ /* 0x004fea000383ffff */
[----:B------:R-:W-:Y:S05]  /*6ba0*/  BRA `(.L_x_114) ;  /* 0xffffffbc00387947 */ /* 0x000fea000383ffff */
.L_x_49:
[----:B-1----:R1:W2:Y:S02]  /*6bb0*/  SYNCS.PHASECHK.TRANS64.TRYWAIT P0, [R2+URZ+0xd0], R4 ;  /* 0x0000d004020075a7 */ /* 0x0022a400080011ff */
[----:B--2---:R-:W-:Y:S05]  /*6bc0*/  @!P0 NANOSLEEP.SYNCS 0x989680 ;  /* 0x009896800000895d */ /* 0x004fea0003900000 */
[----:B------:R-:W2:Y:S02]  /*6bd0*/  @!P0 SYNCS.PHASECHK.TRANS64 P0, [R2+URZ+0xd0], R4 ;  /* 0x0000d004020085a7 */ /* 0x000ea400080010ff */
[----:B--2---:R-:W-:Y:S05]  /*6be0*/  @!P0 BRA `(.L_x_49) ;  /* 0xfffffffc00f08947 */ /* 0x004fea000383ffff */
[----:B------:R-:W-:Y:S05]  /*6bf0*/  BRA `(.L_x_115) ;  /* 0xffffffbc00947947 */ /* 0x000fea000383ffff */
.L_x_50:
[----:B------:R-:W-:-:S07]  /*6c00*/  MOV R2, UR4 ;  /* 0x0000000400027c02 */ /* 0x000fce0008000f00 */
.L_x_116:
[----:B-1----:R1:W2:Y:S02]  /*6c10*/  SYNCS.PHASECHK.TRANS64.TRYWAIT P0, [R2+URZ+0x80], R5 ;  /* 0x00008005020075a7 */ /* 0x0022a400080011ff */
[----:B--2---:R-:W-:Y:S05]  /*6c20*/  @!P0 NANOSLEEP.SYNCS 0x989680 ;  /* 0x009896800000895d */ /* 0x004fea0003900000 */
[----:B------:R-:W2:Y:S02]  /*6c30*/  @!P0 SYNCS.PHASECHK.TRANS64 P0, [R2+URZ+0x80], R5 ;  /* 0x00008005020085a7 */ /* 0x000ea400080010ff */
[----:B--2---:R-:W-:Y:S05]  /*6c40*/  @!P0 BRA `(.L_x_116) ;  /* 0xfffffffc00f08947 */ /* 0x004fea000383ffff */
[----:B------:R-:W-:Y:S05]  /*6c50*/  BRA `(.L_x_117) ;  /* 0xffffffbc00a47947 */ /* 0x000fea000383ffff */
.L_x_51:
[----:B-1----:R1:W2:Y:S02]  /*6c60*/  SYNCS.PHASECHK.TRANS64.TRYWAIT P1, [R2+URZ+0x70], R4 ;  /* 0x00007004020075a7 */ /* 0x0022a400080211ff */
[----:B--2---:R-:W-:Y:S05]  /*6c70*/  @!P1 NANOSLEEP.SYNCS 0x989680 ;  /* 0x009896800000995d */ /* 0x004fea0003900000 */
[----:B------:R-:W2:Y:S02]  /*6c80*/  @!P1 SYNCS.PHASECHK.TRANS64 P1, [R2+URZ+0x70], R4 ;  /* 0x00007004020095a7 */ /* 0x000ea400080210ff */
[----:B--2---:R-:W-:Y:S05]  /*6c90*/  @!P1 BRA `(.L_x_51) ;  /* 0xfffffffc00f09947 */ /* 0x004fea000383ffff */
[----:B------:R-:W-:Y:S05]  /*6ca0*/  BRA `(.L_x_118) ;  /* 0xffffffbc00d47947 */ /* 0x000fea000383ffff */
.L_x_54:
[----:B------:R-:W-:-:S07]  /*6cb0*/  MOV R0, UR4 ;  /* 0x0000000400007c02 */ /* 0x000fce0008000f00 */
.L_x_119:
[----:B-1----:R1:W2:Y:S02]  /*6cc0*/  SYNCS.PHASECHK.TRANS64.TRYWAIT P0, [R0+URZ+0x80], R2 ;  /* 0x00008002000075a7 */ /* 0x0022a400080011ff */
[----:B--2---:R-:W-:Y:S05]  /*6cd0*/  @!P0 NANOSLEEP.SYNCS 0x989680 ;  /* 0x009896800000895d */ /* 0x004fea0003900000 */
[----:B------:R-:W2:Y:S02]  /*6ce0*/  @!P0 SYNCS.PHASECHK.TRANS64 P0, [R0+URZ+0x80], R2 ;  /* 0x00008002000085a7 */ /* 0x000ea400080010ff */
[----:B--2---:R-:W-:Y:S05]  /*6cf0*/  @!P0 BRA `(.L_x_119) ;  /* 0xfffffffc00f08947 */ /* 0x004fea000383ffff */
[----:B------:R-:W-:Y:S05]  /*6d00*/  BRA `(.L_x_53) ;  /* 0xffffffc000287947 */ /* 0x000fea000383ffff */
.L_x_61:
[----:B-1----:R1:W2:Y:S02]  /*6d10*/  SYNCS.PHASECHK.TRANS64.TRYWAIT P1, [R0+URZ+0x70], R2 ;  /* 0x00007002000075a7 */ /* 0x0022a400080211ff */
[----:B--2---:R-:W-:Y:S05]  /*6d20*/  @!P1 NANOSLEEP.SYNCS 0x989680 ;  /* 0x009896800000995d */ /* 0x004fea0003900000 */
[----:B------:R-:W2:Y:S02]  /*6d30*/  @!P1 SYNCS.PHASECHK.TRANS64 P1, [R0+URZ+0x70], R2 ;  /* 0x00007002000095a7 */ /* 0x000ea400080210ff */
[----:B--2---:R-:W-:Y:S05]  /*6d40*/  @!P1 BRA `(.L_x_61) ;  /* 0xfffffffc00f09947 */ /* 0x004fea000383ffff */
[----:B------:R-:W-:Y:S05]  /*6d50*/  BRA `(.L_x_120) ;  /* 0xffffffc4009c7947 */ /* 0x000fea000383ffff */
.L_x_62:
[----:B------:R-:W-:-:S07]  /*6d60*/  MOV R2, UR31 ;  /* 0x0000001f00027c02 */ /* 0x000fce0008000f00 */
.L_x_121:
[----:B-1----:R1:W2:Y:S02]  /*6d70*/  SYNCS.PHASECHK.TRANS64.TRYWAIT P0, [R2+URZ+0xb0], R0 ;  /* 0x0000b000020075a7 */ /* 0x0022a400080011ff */
[----:B--2---:R-:W-:Y:S05]  /*6d80*/  @!P0 NANOSLEEP.SYNCS 0x989680 ;  /* 0x009896800000895d */ /* 0x004fea0003900000 */
[----:B------:R-:W2:Y:S02]  /*6d90*/  @!P0 SYNCS.PHASECHK.TRANS64 P0, [R2+URZ+0xb0], R0 ;  /* 0x0000b000020085a7 */ /* 0x000ea400080010ff */
[----:B--2---:R-:W-:Y:S05]  /*6da0*/  @!P0 BRA `(.L_x_121) ;  /* 0xfffffffc00f08947 */ /* 0x004fea000383ffff */
[----:B------:R-:W-:Y:S05]  /*6db0*/  BRA `(.L_x_122) ;  /* 0xffffffc400ec7947 */ /* 0x000fea000383ffff */
.L_x_65:
[----:B------:R-:W-:Y:S07]  /*6dc0*/  MOV R0, UR5 ;  /* 0x0000000500007c02 */ /* 0x000fee0008000f00 */
.L_x_123:
[----:B-1----:R1:W2:Y:S02]  /*6dd0*/  SYNCS.PHASECHK.TRANS64.TRYWAIT P0, [R0+URZ], R2 ;  /* 0x00000002000075a7 */ /* 0x0022a400080011ff */
[----:B--2---:R-:W-:Y:S05]  /*6de0*/  @!P0 NANOSLEEP.SYNCS 0x989680 ;  /* 0x009896800000895d */ /* 0x004fea0003900000 */
[----:B------:R-:W2:Y:S02]  /*6df0*/  @!P0 SYNCS.PHASECHK.TRANS64 P0, [R0+URZ], R2 ;  /* 0x00000002000085a7 */ /* 0x000ea400080010ff */
[----:B--2---:R-:W-:Y:S05]  /*6e00*/  @!P0 BRA `(.L_x_123) ;  /* 0xfffffffc00f08947 */ /* 0x004fea000383ffff */
[----:B------:R-:W-:Y:S05]  /*6e10*/  BRA `(.L_x_64) ;  /* 0xffffffc800087947 */ /* 0x000fea000383ffff */
.L_x_68:
[----:B------:R-:W-:-:S07]  /*6e20*/  MOV R0, UR4 ;  /* 0x0000000400007c02 */ /* 0x000fce0008000f00 */
.L_x_124:
[----:B--2---:R2:W4:Y:S02]  /*6e30*/  SYNCS.PHASECHK.TRANS64.TRYWAIT P0, [R0+URZ], R2 ;  /* 0x00000002000075a7 */ /* 0x00452400080011ff */
[----:B----4-:R-:W-:Y:S05]  /*6e40*/  @!P0 NANOSLEEP.SYNCS 0x989680 ;  /* 0x009896800000895d */ /* 0x010fea0003900000 */
[----:B------:R-:W4:Y:S02]  /*6e50*/  @!P0 SYNCS.PHASECHK.TRANS64 P0, [R0+URZ], R2 ;  /* 0x00000002000085a7 */ /* 0x000f2400080010ff */
[----:B----4-:R-:W-:Y:S05]  /*6e60*/  @!P0 BRA `(.L_x_124) ;  /* 0xfffffffc00f08947 */ /* 0x010fea000383ffff */
[----:B------:R-:W-:Y:S05]  /*6e70*/  BRA `(.L_x_125) ;  /* 0xffffffc800e47947 */ /* 0x000fea000383ffff */
.L_x_69:
[----:B------:R-:W-:-:S07]  /*6e80*/  MOV R0, UR5 ;  /* 0x0000000500007c02 */ /* 0x000fce0008000f00 */
.L_x_126:
[----:B-1----:R1:W2:Y:S02]  /*6e90*/  SYNCS.PHASECHK.TRANS64.TRYWAIT P0, [R0+URZ], R3 ;  /* 0x00000003000075a7 */ /* 0x0022a400080011ff */
[----:B--2---:R-:W-:Y:S05]  /*6ea0*/  @!P0 NANOSLEEP.SYNCS 0x989680 ;  /* 0x009896800000895d */ /* 0x004fea0003900000 */
[----:B------:R-:W2:Y:S02]  /*6eb0*/  @!P0 SYNCS.PHASECHK.TRANS64 P0, [R0+URZ], R3 ;  /* 0x00000003000085a7 */ /* 0x000ea400080010ff */
[----:B--2---:R-:W-:Y:S05]  /*6ec0*/  @!P0 BRA `(.L_x_126) ;  /* 0xfffffffc00f08947 */ /* 0x004fea000383ffff */
[----:B------:R-:W-:Y:S05]  /*6ed0*/  BRA `(.L_x_127) ;  /* 0xffffffc800f07947 */ /* 0x000fea000383ffff */
.L_x_70:
[----:B------:R-:W-:-:S07]  /*6ee0*/  MOV R0, UR5 ;  /* 0x0000000500007c02 */ /* 0x000fce0008000f00 */
.L_x_128:
[----:B-1----:R1:W2:Y:S02]  /*6ef0*/  SYNCS.PHASECHK.TRANS64.TRYWAIT P0, [R0+URZ], R3 ;  /* 0x00000003000075a7 */ /* 0x0022a400080011ff */
[----:B--2---:R-:W-:Y:S05]  /*6f00*/  @!P0 NANOSLEEP.SYNCS 0x989680 ;  /* 0x009896800000895d */ /* 0x004fea0003900000 */
[----:B------:R-:W2:Y:S02]  /*6f10*/  @!P0 SYNCS.PHASECHK.TRANS64 P0, [R0+URZ], R3 ;  /* 0x00000003000085a7 */ /* 0x000ea400080010ff */
[----:B--2---:R-:W-:Y:S05]  /*6f20*/  @!P0 BRA `(.L_x_128) ;  /* 0xfffffffc00f08947 */ /* 0x004fea000383ffff */
[----:B------:R-:W-:Y:S05]  /*6f30*/  BRA `(.L_x_129) ;  /* 0xffffffc800fc7947 */ /* 0x000fea000383ffff */
.L_x_71:
[----:B-1----:R-:W-:-:S07]  /*6f40*/  MOV R0, UR4 ;  /* 0x0000000400007c02 */ /* 0x002fce0008000f00 */
.L_x_130:
[----:B-1----:R1:W2:Y:S02]  /*6f50*/  SYNCS.PHASECHK.TRANS64.TRYWAIT P0, [R0+URZ], R2 ;  /* 0x00000002000075a7 */ /* 0x0022a400080011ff */
[----:B--2---:R-:W-:Y:S05]  /*6f60*/  @!P0 NANOSLEEP.SYNCS 0x989680 ;  /* 0x009896800000895d */ /* 0x004fea0003900000 */
[----:B------:R-:W2:Y:S02]  /*6f70*/  @!P0 SYNCS.PHASECHK.TRANS64 P0, [R0+URZ], R2 ;  /* 0x00000002000085a7 */ /* 0x000ea400080010ff */
[----:B--2---:R-:W-:Y:S05]  /*6f80*/  @!P0 BRA `(.L_x_130) ;  /* 0xfffffffc00f08947 */ /* 0x004fea000383ffff */
[----:B------:R-:W-:Y:S05]  /*6f90*/  BRA `(.L_x_131) ;  /* 0xffffffcc00087947 */ /* 0x000fea000383ffff */
.L_x_76:
[----:B--2---:R2:W3:Y:S02]  /*6fa0*/  SYNCS.PHASECHK.TRANS64.TRYWAIT P0, [R7+URZ+0x70], R0 ;  /* 0x00007000070075a7 */ /* 0x0044e400080011ff */
[----:B---3--:R-:W-:Y:S05]  /*6fb0*/  @!P0 NANOSLEEP.SYNCS 0x989680 ;  /* 0x009896800000895d */ /* 0x008fea0003900000 */
[----:B------:R-:W3:Y:S02]  /*6fc0*/  @!P0 SYNCS.PHASECHK.TRANS64 P0, [R7+URZ+0x70], R0 ;  /* 0x00007000070085a7 */ /* 0x000ee400080010ff */
[----:B---3--:R-:W-:Y:S05]  /*6fd0*/  @!P0 BRA `(.L_x_76) ;  /* 0xfffffffc00f08947 */ /* 0x008fea000383ffff */
[----:B------:R-:W-:Y:S05]  /*6fe0*/  BRA `(.L_x_132) ;  /* 0xffffffd0001c7947 */ /* 0x000fea000383ffff */
.L_x_79:
[----:B-1----:R-:W-:Y:S07]  /*6ff0*/  MOV R0, UR17 ;  /* 0x0000001100007c02 */ /* 0x002fee0008000f00 */
.L_x_133:
[----:B-1----:R1:W2:Y:S02]  /*7000*/  SYNCS.PHASECHK.TRANS64.TRYWAIT P2, [R0+URZ+0x68], R7 ;  /* 0x00006807000075a7 */ /* 0x0022a400080411ff */
[----:B--2---:R-:W-:Y:S05]  /*7010*/  @!P2 NANOSLEEP.SYNCS 0x989680 ;  /* 0x009896800000a95d */ /* 0x004fea0003900000 */
[----:B------:R-:W2:Y:S02]  /*7020*/  @!P2 SYNCS.PHASECHK.TRANS64 P2, [R0+URZ+0x68], R7 ;  /* 0x000068070000a5a7 */ /* 0x000ea400080410ff */
[----:B--2---:R-:W-:Y:S05]  /*7030*/  @!P2 BRA `(.L_x_133) ;  /* 0xfffffffc00f0a947 */ /* 0x004fea000383ffff */
[----:B------:R-:W-:Y:S05]  /*7040*/  BRA `(.L_x_78) ;  /* 0xffffffd4007c7947 */ /* 0x000fea000383ffff */
.L_x_82:
[----:B-1----:R-:W-:Y:S07]  /*7050*/  MOV R0, UR17 ;  /* 0x0000001100007c02 */ /* 0x002fee0008000f00 */
.L_x_134:
[----:B-1----:R1:W2:Y:S02]  /*7060*/  SYNCS.PHASECHK.TRANS64.TRYWAIT P0, [R0+URZ+0x58], R6 ;  /* 0x00005806000075a7 */ /* 0x0022a400080011ff */
[----:B--2---:R-:W-:Y:S05]  /*7070*/  @!P0 NANOSLEEP.SYNCS 0x989680 ;  /* 0x009896800000895d */ /* 0x004fea0003900000 */
[----:B------:R-:W2:Y:S02]  /*7080*/  @!P0 SYNCS.PHASECHK.TRANS64 P0, [R0+URZ+0x58], R6 ;  /* 0x00005806000085a7 */ /* 0x000ea400080010ff */
[----:B--2---:R-:W-:Y:S05]  /*7090*/  @!P0 BRA `(.L_x_134) ;  /* 0xfffffffc00f08947 */ /* 0x004fea000383ffff */
[----:B------:R-:W-:Y:S05]  /*70a0*/  BRA `(.L_x_135) ;  /* 0xffffffd400cc7947 */ /* 0x000fea000383ffff */
.L_x_85:
[----:B---3--:R3:W1:Y:S02]  /*70b0*/  SYNCS.PHASECHK.TRANS64.TRYWAIT P0, [R3+URZ+0x70], R0 ;  /* 0x00007000030075a7 */ /* 0x00866400080011ff */
[----:B-1----:R-:W-:Y:S05]  /*70c0*/  @!P0 NANOSLEEP.SYNCS 0x989680 ;  /* 0x009896800000895d */ /* 0x002fea0003900000 */
[----:B------:R-:W1:Y:S02]  /*70d0*/  @!P0 SYNCS.PHASECHK.TRANS64 P0, [R3+URZ+0x70], R0 ;  /* 0x00007000030085a7 */ /* 0x000e6400080010ff */
[----:B-1----:R-:W-:Y:S05]  /*70e0*/  @!P0 BRA `(.L_x_85) ;  /* 0xfffffffc00f08947 */ /* 0x002fea000383ffff */
[----:B------:R-:W-:Y:S05]  /*70f0*/  BRA `(.L_x_136) ;  /* 0xffffffdc00147947 */ /* 0x000fea000383ffff */
.L_x_96:
[----:B-1----:R-:W-:Y:S04]  /*7100*/  MOV R0, UR44 ;  /* 0x0000002c00007c02 */ /* 0x002fe80008000f00 */
[----:B------:R1:W2:Y:S03]  /*7110*/  SYNCS.PHASECHK.TRANS64.TRYWAIT P1, [R0+URZ+0x50], R4 ;  /* 0x00005004000075a7 */ /* 0x0002a600080211ff */
[----:B--2---:R-:W-:Y:S05]  /*7120*/  @!P1 NANOSLEEP.SYNCS 0x989680 ;  /* 0x009896800000995d */ /* 0x004fea0003900000 */
[----:B------:R-:W2:Y:S02]  /*7130*/  @!P1 SYNCS.PHASECHK.TRANS64 P1, [R0+URZ+0x50], R4 ;  /* 0x00005004000095a7 */ /* 0x000ea400080210ff */
[----:B--2---:R-:W-:Y:S05]  /*7140*/  @!P1 BRA `(.L_x_96) ;  /* 0xfffffffc00ec9947 */ /* 0x004fea000383ffff */
[----:B------:R-:W-:Y:S05]  /*7150*/  BRA `(.L_x_95) ;  /* 0xffffffe800647947 */ /* 0x000fea000383ffff */
.L_x_98:
[----:B------:R1:W1:Y:S02]  /*7160*/  SYNCS.PHASECHK.TRANS64.TRYWAIT P1, [R16+URZ+0x90], R3 ;  /* 0x00009003100075a7 */ /* 0x00026400080211ff */
[----:B-1----:R-:W-:Y:S05]  /*7170*/  @!P1 NANOSLEEP.SYNCS 0x989680 ;  /* 0x009896800000995d */ /* 0x002fea0003900000 */
[----:B------:R-:W1:Y:S02]  /*7180*/  @!P1 SYNCS.PHASECHK.TRANS64 P1, [R16+URZ+0x90], R3 ;  /* 0x00009003100095a7 */ /* 0x000e6400080210ff */
[----:B-1----:R-:W-:Y:S05]  /*7190*/  @!P1 BRA `(.L_x_98) ;  /* 0xfffffffc00f09947 */ /* 0x002fea000383ffff */
[----:B------:R-:W-:Y:S05]  /*71a0*/  BRA `(.L_x_97) ;  /* 0xffffffe800a07947 */ /* 0x000fea000383ffff */
        .weak           $__internal_0_$__cuda_sm10x_tcgen05_guardrail_trap_col_being_dealloced_not_returned_by_alloc
        .type           $__internal_0_$__cuda_sm10x_tcgen05_guardrail_trap_col_being_dealloced_not_returned_by_alloc,@function
        .size           $__internal_0_$__cuda_sm10x_tcgen05_guardrail_trap_col_being_dealloced_not_returned_by_alloc,($__internal_1_$__cuda_sm10x_tcgen05_guardrail_trap_phase_invalid_during_alloc - $__internal_0_$__cuda_sm10x_tcgen05_guardrail_trap_col_being_dealloced_not_returned_by_alloc)
$__internal_0_$__cuda_sm10x_tcgen05_guardrail_trap_col_being_dealloced_not_returned_by_alloc:
[----:B------:R-:W-:Y:S05]  /*71b0*/  BPT.TRAP 0x1 ;  /* 0x000000040000795c */ /* 0x000fea0000300000 */
[----:B------:R-:W-:-:S04]  /*71c0*/  HFMA2 R3, -RZ, RZ, 0, 0 ;  /* 0x00000000ff037431 */ /* 0x000fc800000001ff */
[----:B------:R-:W-:Y:S05]  /*71d0*/  RET.REL.NODEC R2 `(_ZN7cutlass13device_kernelINS_4gemm6kernel13GemmUniversalIN4cute5tupleIJiiiiEEENS1_10collective13CollectiveMmaINS1_35MainloopSm100TmaUmmaWarpSpecializedILi5ELi2ELi4ENS5_IJNS4_1CILi1EEENSA_ILi2EEESB_EEEEENS5_IJNSA_ILi64EEESF_NSA_ILi128EEEEEEaNS5_IJlSB_lEEEaSI_NS4_8TiledMMAINS4_8MMA_AtomIJNS4_15SM100_MMA_S8_SSIaaiLi64ELi64ELNS4_4UMMA5MajorE0ELSN_0ELNSM_8SaturateE0EEEEEENS4_6LayoutINS5_IJSB_SB_SB_EEENS5_IJNSA_ILi0EEEST_ST_EEEEENS5_IJNS4_10UnderscoreESW_SW_EEEEENS4_23SM90_TMA_LOAD_MULTICASTENS4_14ComposedLayoutINS4_7SwizzleILi3ELi4ELi3EEENS4_18smem_ptr_flag_bitsILi8EEENSR_INS5_IJNSA_ILi8EEESG_EEENS5_IJSG_SB_EEEEEEEvNS4_8identityENS4_13SM90_TMA_LOADES19_vS1A_EENS_8epilogue10collective18CollectiveEpilogueINS1D_23Sm100TmaWarpSpecializedILi1ELi1ELi32ELb0ELb0EEEJSH_NS5_IJNSR_ISF_SB_EES1I_EEEaSI_aSI_NS1D_6fusion15FusionCallbacksIS1H_NS1K_17LinearCombinationIaiaiLNS_15FloatRoundStyleE2EEESH_S1J_JEEENS4_5SM1004TMEM4LOAD26SM100_TMEM_LOAD_16dp32b32xES1B_NS10_INS11_ILi2ELi4ELi3EEES14_NSR_INS5_IJS15_SF_EEENS5_IJSF_SB_EEEEEEENS4_39AutoVectorizingCopyWithAssumedAlignmentILi128EEENS4_14SM90_TMA_STOREES1Y_S20_S20_EEEvvEEEEvNT_6ParamsE) ;  /* 0xffffff8c02887950 */ /* 0x000fea0003c3ffff */
        .weak           $__internal_1_$__cuda_sm10x_tcgen05_guardrail_trap_phase_invalid_during_alloc
        .type           $__internal_1_$__cuda_sm10x_tcgen05_guardrail_trap_phase_invalid_during_alloc,@function
        .size           $__internal_1_$__cuda_sm10x_tcgen05_guardrail_trap_phase_invalid_during_alloc,($__internal_2_$__cuda_sm10x_tcgen05_guardrail_trap_unallocated_columns_being_dealloced - $__internal_1_$__cuda_sm10x_tcgen05_guardrail_trap_phase_invalid_during_alloc)
$__internal_1_$__cuda_sm10x_tcgen05_guardrail_trap_phase_invalid_during_alloc:
[----:B------:R-:W-:Y:S05]  /*71e0*/  BPT.TRAP 0x1 ;  /* 0x000000040000795c */ /* 0x000fea0000300000 */
[----:B------:R-:W-:-:S04]  /*71f0*/  MOV R5, 0x0 ;  /* 0x0000000000057802 */ /* 0x000fc80000000f00 */
[----:B------:R-:W-:Y:S05]  /*7200*/  RET.REL.NODEC R4 `(_ZN7cutlass13device_kernelINS_4gemm6kernel13GemmUniversalIN4cute5tupleIJiiiiEEENS1_10collective13CollectiveMmaINS1_35MainloopSm100TmaUmmaWarpSpecializedILi5ELi2ELi4ENS5_IJNS4_1CILi1EEENSA_ILi2EEESB_EEEEENS5_IJNSA_ILi64EEESF_NSA_ILi128EEEEEEaNS5_IJlSB_lEEEaSI_NS4_8TiledMMAINS4_8MMA_AtomIJNS4_15SM100_MMA_S8_SSIaaiLi64ELi64ELNS4_4UMMA5MajorE0ELSN_0ELNSM_8SaturateE0EEEEEENS4_6LayoutINS5_IJSB_SB_SB_EEENS5_IJNSA_ILi0EEEST_ST_EEEEENS5_IJNS4_10UnderscoreESW_SW_EEEEENS4_23SM90_TMA_LOAD_MULTICASTENS4_14ComposedLayoutINS4_7SwizzleILi3ELi4ELi3EEENS4_18smem_ptr_flag_bitsILi8EEENSR_INS5_IJNSA_ILi8EEESG_EEENS5_IJSG_SB_EEEEEEEvNS4_8identityENS4_13SM90_TMA_LOADES19_vS1A_EENS_8epilogue10collective18CollectiveEpilogueINS1D_23Sm100TmaWarpSpecializedILi1ELi1ELi32ELb0ELb0EEEJSH_NS5_IJNSR_ISF_SB_EES1I_EEEaSI_aSI_NS1D_6fusion15FusionCallbacksIS1H_NS1K_17LinearCombinationIaiaiLNS_15FloatRoundStyleE2EEESH_S1J_JEEENS4_5SM1004TMEM4LOAD26SM100_TMEM_LOAD_16dp32b32xES1B_NS10_INS11_ILi2ELi4ELi3EEES14_NSR_INS5_IJS15_SF_EEENS5_IJSF_SB_EEEEEEENS4_39AutoVectorizingCopyWithAssumedAlignmentILi128EEENS4_14SM90_TMA_STOREES1Y_S20_S20_EEEvvEEEEvNT_6ParamsE) ;  /* 0xffffff8c047c7950 */ /* 0x000fea0003c3ffff */
        .weak           $__internal_2_$__cuda_sm10x_tcgen05_guardrail_trap_unallocated_columns_being_dealloced
        .type           $__internal_2_$__cuda_sm10x_tcgen05_guardrail_trap_unallocated_columns_being_dealloced,@function
        .size           $__internal_2_$__cuda_sm10x_tcgen05_guardrail_trap_unallocated_columns_being_dealloced,(.L_x_138 - $__internal_2_$__cuda_sm10x_tcgen05_guardrail_trap_unallocated_columns_being_dealloced)
$__internal_2_$__cuda_sm10x_tcgen05_guardrail_trap_unallocated_columns_being_dealloced:
[----:B------:R-:W-:Y:S05]  /*7210*/  BPT.TRAP 0x1 ;  /* 0x000000040000795c */ /* 0x000fea0000300000 */
[----:B------:R-:W-:-:S04]  /*7220*/  HFMA2 R3, -RZ, RZ, 0, 0 ;  /* 0x00000000ff037431 */ /* 0x000fc800000001ff */
[----:B------:R-:W-:Y:S05]  /*7230*/  RET.REL.NODEC R2 `(_ZN7cutlass13device_kernelINS_4gemm6kernel13GemmUniversalIN4cute5tupleIJiiiiEEENS1_10collective13CollectiveMmaINS1_35MainloopSm100TmaUmmaWarpSpecializedILi5ELi2ELi4ENS5_IJNS4_1CILi1EEENSA_ILi2EEESB_EEEEENS5_IJNSA_ILi64EEESF_NSA_ILi128EEEEEEaNS5_IJlSB_lEEEaSI_NS4_8TiledMMAINS4_8MMA_AtomIJNS4_15SM100_MMA_S8_SSIaaiLi64ELi64ELNS4_4UMMA5MajorE0ELSN_0ELNSM_8SaturateE0EEEEEENS4_6LayoutINS5_IJSB_SB_SB_EEENS5_IJNSA_ILi0EEEST_ST_EEEEENS5_IJNS4_10UnderscoreESW_SW_EEEEENS4_23SM90_TMA_LOAD_MULTICASTENS4_14ComposedLayoutINS4_7SwizzleILi3ELi4ELi3EEENS4_18smem_ptr_flag_bitsILi8EEENSR_INS5_IJNSA_ILi8EEESG_EEENS5_IJSG_SB_EEEEEEEvNS4_8identityENS4_13SM90_TMA_LOADES19_vS1A_EENS_8epilogue10collective18CollectiveEpilogueINS1D_23Sm100TmaWarpSpecializedILi1ELi1ELi32ELb0ELb0EEEJSH_NS5_IJNSR_ISF_SB_EES1I_EEEaSI_aSI_NS1D_6fusion15FusionCallbacksIS1H_NS1K_17LinearCombinationIaiaiLNS_15FloatRoundStyleE2EEESH_S1J_JEEENS4_5SM1004TMEM4LOAD26SM100_TMEM_LOAD_16dp32b32xES1B_NS10_INS11_ILi2ELi4ELi3EEES14_NSR_INS5_IJS15_SF_EEENS5_IJSF_SB_EEEEEEENS4_39AutoVectorizingCopyWithAssumedAlignmentILi128EEENS4_14SM90_TMA_STOREES1Y_S20_S20_EEEvvEEEEvNT_6ParamsE) ;  /* 0xffffff8c02707950 */ /* 0x000fea0003c3ffff */
.L_x_137:
[----:B------:R-:W-:-:S00]  /*7240*/  BRA `(.L_x_137) ;  /* 0xfffffffc00fc7947 */ /* 0x000fc0000383ffff */
[----:B------:R-:W-:-:S00]  /*7250*/  NOP ;  /* 0x0000000000007918 */ /* 0x000fc00000000000 */
        /* <DEDUP_REMOVED lines=10> */
.L_x_138:


//--------------------- .nv.global.init           --------------------------
	.section	.nv.global.init,"aw",@progbits
.nv.global.init:
	.type		$str$27,@object
	.size		$str$27,($str$28 - $str$27)
$str$27:
        /*0000*/ 	.byte	0x28, 0x61, 0x64, 0x64, 0x72, 0x65, 0x73, 0x73, 0x20, 0x26, 0x20, 0x6d, 0x61, 0x73, 0x6b, 0x29
        /*0010*/ 	.byte	0x20, 0x3d, 0x3d, 0x20, 0x30, 0x00
	.type		$str$28,@object
	.size		$str$28,($str$26 - $str$28)
$str$28:
        /*0016*/ 	.byte	0x2f, 0x74, 0x6d, 0x70, 0x2f, 0x63, 0x75, 0x74, 0x6c, 0x61, 0x73, 0x73, 0x5f, 0x73, 0x77, 0x65
        /*0026*/ 	.byte	0x65, 0x70, 0x5f, 0x73, 0x72, 0x63, 0x2f, 0x69, 0x6e, 0x63, 0x6c, 0x75, 0x64, 0x65, 0x2f, 0x63
        /*0036*/ 	.byte	0x75, 0x74, 0x65, 0x2f, 0x70, 0x6f, 0x69, 0x6e, 0x74, 0x65, 0x72, 0x5f, 0x66, 0x6c, 0x61, 0x67
        /*0046*/ 	.byte	0x67, 0x65, 0x64, 0x2e, 0x68, 0x70, 0x70, 0x00
	.type		$str$26,@object
	.size		$str$26,($str$25 - $str$26)
$str$26:
        /*004e*/ 	.byte	0x2f, 0x74, 0x6d, 0x70, 0x2f, 0x63, 0x75, 0x74, 0x6c, 0x61, 0x73, 0x73, 0x5f, 0x73, 0x77, 0x65
        /*005e*/ 	.byte	0x65, 0x70, 0x5f, 0x73, 0x72, 0x63, 0x2f, 0x69, 0x6e, 0x63, 0x6c, 0x75, 0x64, 0x65, 0x2f, 0x63
        /*006e*/ 	.byte	0x75, 0x74, 0x65, 0x2f, 0x61, 0x74, 0x6f, 0x6d, 0x2f, 0x63, 0x6f, 0x70, 0x79, 0x5f, 0x74, 0x72
        /*007e*/ 	.byte	0x61, 0x69, 0x74, 0x73, 0x5f, 0x73, 0x6d, 0x31, 0x30, 0x30, 0x2e, 0x68, 0x70, 0x70, 0x00
	.type		$str$25,@object
	.size		$str$25,(__unnamed_1 - $str$25)
$str$25:
        /*008d*/ 	.byte	0x28, 0x28, 0x75, 0x69, 0x6e, 0x74, 0x33, 0x32, 0x5f, 0x74, 0x28, 0x74, 0x68, 0x72, 0x65, 0x61
        /*009d*/ 	.byte	0x64, 0x49, 0x64, 0x78, 0x2e, 0x78, 0x29, 0x20, 0x2f, 0x20, 0x33, 0x32, 0x29, 0x20, 0x25, 0x20
        /*00ad*/ 	.byte	0x34, 0x29, 0x20, 0x3d, 0x3d, 0x20, 0x28, 0x28, 0x28, 0x74, 0x6d, 0x65, 0x6d, 0x5f, 0x61, 0x64
        /*00bd*/ 	.byte	0x64, 0x72, 0x20, 0x3e, 0x3e, 0x20, 0x31, 0x36, 0x29, 0x20, 0x2f, 0x20, 0x33, 0x32, 0x29, 0x20
        /*00cd*/ 	.byte	0x25, 0x20, 0x34, 0x29, 0x00
	.type		__unnamed_1,@object
	.size		__unnamed_1,(__unnamed_2 - __unnamed_1)
__unnamed_1:
        /*00d2*/ 	.byte	0x61, 0x75, 0x74, 0x6f, 0x20, 0x63, 0x75, 0x74, 0x65, 0x3a, 0x3a, 0x61, 0x73, 0x5f, 0x70, 0x6f
        /* <DEDUP_REMOVED lines=24> */
        /*0262*/ 	.byte	0x00
	.type		__unnamed_2,@object
	.size		__unnamed_2,(.L_2 - __unnamed_2)
__unnamed_2:
        /* <DEDUP_REMOVED lines=41> */
.L_2:


//--------------------- .nv.shared._ZN7cutlass13device_kernelINS_4gemm6kernel13GemmUniversalIN4cute5tupleIJiiiiEEENS1_10collective13CollectiveMmaINS1_35MainloopSm100TmaUmmaWarpSpecializedILi5ELi2ELi4ENS5_IJNS4_1CILi1EEENSA_ILi2EEESB_EEEEENS5_IJNSA_ILi64EEESF_NSA_ILi128EEEEEEaNS5_IJlSB_lEEEaSI_NS4_8TiledMMAINS4_8MMA_AtomIJNS4_15SM100_MMA_S8_SSIaaiLi64ELi64ELNS4_4UMMA5MajorE0ELSN_0ELNSM_8SaturateE0EEEEEENS4_6LayoutINS5_IJSB_SB_SB_EEENS5_IJNSA_ILi0EEEST_ST_EEEEENS5_IJNS4_10UnderscoreESW_SW_EEEEENS4_23SM90_TMA_LOAD_MULTICASTENS4_14ComposedLayoutINS4_7SwizzleILi3ELi4ELi3EEENS4_18smem_ptr_flag_bitsILi8EEENSR_INS5_IJNSA_ILi8EEESG_EEENS5_IJSG_SB_EEEEEEEvNS4_8identityENS4_13SM90_TMA_LOADES19_vS1A_EENS_8epilogue10collective18CollectiveEpilogueINS1D_23Sm100TmaWarpSpecializedILi1ELi1ELi32ELb0ELb0EEEJSH_NS5_IJNSR_ISF_SB_EES1I_EEEaSI_aSI_NS1D_6fusion15FusionCallbacksIS1H_NS1K_17LinearCombinationIaiaiLNS_15FloatRoundStyleE2EEESH_S1J_JEEENS4_5SM1004TMEM4LOAD26SM100_TMEM_LOAD_16dp32b32xES1B_NS10_INS11_ILi2ELi4ELi3EEES14_NSR_INS5_IJS15_SF_EEENS5_IJSF_SB_EEEEEEENS4_39AutoVectorizingCopyWithAssumedAlignmentILi128EEENS4_14SM90_TMA_STOREES1Y_S20_S20_EEEvvEEEEvNT_6ParamsE --------------------------
	.section	.nv.shared._ZN7cutlass13device_kernelINS_4gemm6kernel13GemmUniversalIN4cute5tupleIJiiiiEEENS1_10collective13CollectiveMmaINS1_35MainloopSm100TmaUmmaWarpSpecializedILi5ELi2ELi4ENS5_IJNS4_1CILi1EEENSA_ILi2EEESB_EEEEENS5_IJNSA_ILi64EEESF_NSA_ILi128EEEEEEaNS5_IJlSB_lEEEaSI_NS4_8TiledMMAINS4_8MMA_AtomIJNS4_15SM100_MMA_S8_SSIaaiLi64ELi64ELNS4_4UMMA5MajorE0ELSN_0ELNSM_8SaturateE0EEEEEENS4_6LayoutINS5_IJSB_SB_SB_EEENS5_IJNSA_ILi0EEEST_ST_EEEEENS5_IJNS4_10UnderscoreESW_SW_EEEEENS4_23SM90_TMA_LOAD_MULTICASTENS4_14ComposedLayoutINS4_7SwizzleILi3ELi4ELi3EEENS4_18smem_ptr_flag_bitsILi8EEENSR_INS5_IJNSA_ILi8EEESG_EEENS5_IJSG_SB_EEEEEEEvNS4_8identityENS4_13SM90_TMA_LOADES19_vS1A_EENS_8epilogue10collective18CollectiveEpilogueINS1D_23Sm100TmaWarpSpecializedILi1ELi1ELi32ELb0ELb0EEEJSH_NS5_IJNSR_ISF_SB_EES1I_EEEaSI_aSI_NS1D_6fusion15FusionCallbacksIS1H_NS1K_17LinearCombinationIaiaiLNS_15FloatRoundStyleE2EEESH_S1J_JEEENS4_5SM1004TMEM4LOAD26SM100_TMEM_LOAD_16dp32b32xES1B_NS10_INS11_ILi2ELi4ELi3EEES14_NSR_INS5_IJS15_SF_EEENS5_IJSF_SB_EEEEEEENS4_39AutoVectorizingCopyWithAssumedAlignmentILi128EEENS4_14SM90_TMA_STOREES1Y_S20_S20_EEEvvEEEEvNT_6ParamsE,"aw",@nobits
	.sectionflags	@""
	.align	16
	.zero		1024


//--------------------- .nv.shared.reserved.0     --------------------------
	.section	.nv.shared.reserved.0,"aw",@nobits
	.weak		__nv_reservedSMEM_offset_0_alias
	.size		__nv_reservedSMEM_offset_0_alias, 0, 64
	.other		__nv_reservedSMEM_offset_0_alias,@"STO_CUDA_RESERVED_SHARED STV_DEFAULT"
__nv_reservedSMEM_offset_0_alias:
	.zero		0
.nv.shared.reserved.0:
	.zero		64
	.weak		__nv_reservedSMEM_tcgen05_partition
	.type		__nv_reservedSMEM_tcgen05_partition,@object
	.size		__nv_reservedSMEM_tcgen05_partition,(.L_0 - __nv_reservedSMEM_tcgen05_partition)
__nv_reservedSMEM_tcgen05_partition:
	.zero		32
.L_0:


//--------------------- .nv.global                --------------------------
	.section	.nv.global,"aw",@nobits
.nv.global:
	.type		_ZN39_INTERNAL_3b0d6577_4_k_cu_33670b70_96224cute1_E,@object
	.size		_ZN39_INTERNAL_3b0d6577_4_k_cu_33670b70_96224cute1_E,(_ZN39_INTERNAL_3b0d6577_4_k_cu_33670b70_96224cuda3std3__45__cpo6cbeginE - _ZN39_INTERNAL_3b0d6577_4_k_cu_33670b70_96224cute1_E)
_ZN39_INTERNAL_3b0d6577_4_k_cu_33670b70_96224cute1_E:
	.zero		1
	.type		_ZN39_INTERNAL_3b0d6577_4_k_cu_33670b70_96224cuda3std3__45__cpo6cbeginE,@object
	.size		_ZN39_INTERNAL_3b0d6577_4_k_cu_33670b70_96224cuda3std3__45__cpo6cbeginE,(_ZN39_INTERNAL_3b0d6577_4_k_cu_33670b70_96224cuda3std3__48in_placeE - _ZN39_INTERNAL_3b0d6577_4_k_cu_33670b70_96224cuda3std3__45__cpo6cbeginE)
_ZN39_INTERNAL_3b0d6577_4_k_cu_33670b70_96224cuda3std3__45__cpo6cbeginE:
	.zero		1
	.type		_ZN39_INTERNAL_3b0d6577_4_k_cu_33670b70_96224cuda3std3__48in_placeE,@object
	.size		_ZN39_INTERNAL_3b0d6577_4_k_cu_33670b70_96224cuda3std3__48in_placeE,(_ZN39_INTERNAL_3b0d6577_4_k_cu_33670b70_96224cuda3std6ranges3__45__cpo9iter_moveE - _ZN39_INTERNAL_3b0d6577_4_k_cu_33670b70_96224cuda3std3__48in_placeE)
_ZN39_INTERNAL_3b0d6577_4_k_cu_33670b70_96224cuda3std3__48in_placeE:
	.zero		1
	.type		_ZN39_INTERNAL_3b0d6577_4_k_cu_33670b70_96224cuda3std6ranges3__45__cpo9iter_moveE,@object
	.size		_ZN39_INTERNAL_3b0d6577_4_k_cu_33670b70_96224cuda3std6ranges3__45__cpo9iter_moveE,(_ZN39_INTERNAL_3b0d6577_4_k_cu_33670b70_96224cuda3std3__45__cpo5beginE - _ZN39_INTERNAL_3b0d6577_4_k_cu_33670b70_96224cuda3std6ranges3__45__cpo9iter_moveE)
_ZN39_INTERNAL_3b0d6577_4_k_cu_33670b70_96224cuda3std6ranges3__45__cpo9iter_moveE:
	.zero		1
	.type		_ZN39_INTERNAL_3b0d6577_4_k_cu_33670b70_96224cuda3std3__45__cpo5beginE,@object
	.size		_ZN39_INTERNAL_3b0d6577_4_k_cu_33670b70_96224cuda3std3__45__cpo5beginE,(_ZN39_INTERNAL_3b0d6577_4_k_cu_33670b70_96224cuda3std3__441_GLOBAL__N__3b0d6577_4_k_cu_33670b70_96226ignoreE - _ZN39_INTERNAL_3b0d6577_4_k_cu_33670b70_96224cuda3std3__45__cpo5beginE)
_ZN39_INTERNAL_3b0d6577_4_k_cu_33670b70_96224cuda3std3__45__cpo5beginE:
	.zero		1
	.type		_ZN39_INTERNAL_3b0d6577_4_k_cu_33670b70_96224cuda3std3__441_GLOBAL__N__3b0d6577_4_k_cu_33670b70_96226ignoreE,@object
	.size		_ZN39_INTERNAL_3b0d6577_4_k_cu_33670b70_96224cuda3std3__441_GLOBAL__N__3b0d6577_4_k_cu_33670b70_96226ignoreE,(_ZN39_INTERNAL_3b0d6577_4_k_cu_33670b70_96224cute7productE - _ZN39_INTERNAL_3b0d6577_4_k_cu_33670b70_96224cuda3std3__441_GLOBAL__N__3b0d6577_4_k_cu_33670b70_96226ignoreE)
_ZN39_INTERNAL_3b0d6577_4_k_cu_33670b70_96224cuda3std3__441_GLOBAL__N__3b0d6577_4_k_cu_33670b70_96226ignoreE:
	.zero		1
	.type		_ZN39_INTERNAL_3b0d6577_4_k_cu_33670b70_96224cute7productE,@object
	.size		_ZN39_INTERNAL_3b0d6577_4_k_cu_33670b70_96224cute7productE,(_ZN39_INTERNAL_3b0d6577_4_k_cu_33670b70_96224cuda3std3__45__cpo3endE - _ZN39_INTERNAL_3b0d6577_4_k_cu_33670b70_96224cute7productE)
_ZN39_INTERNAL_3b0d6577_4_k_cu_33670b70_96224cute7productE:
	.zero		1
	.type		_ZN39_INTERNAL_3b0d6577_4_k_cu_33670b70_96224cuda3std3__45__cpo3endE,@object
	.size		_ZN39_INTERNAL_3b0d6577_4_k_cu_33670b70_96224cuda3std3__45__cpo3endE,(_ZN39_INTERNAL_3b0d6577_4_k_cu_33670b70_96224cuda3std3__419piecewise_constructE - _ZN39_INTERNAL_3b0d6577_4_k_cu_33670b70_96224cuda3std3__45__cpo3endE)
_ZN39_INTERNAL_3b0d6577_4_k_cu_33670b70_96224cuda3std3__45__cpo3endE:
	.zero		1
	.type		_ZN39_INTERNAL_3b0d6577_4_k_cu_33670b70_96224cuda3std3__419piecewise_constructE,@object
	.size		_ZN39_INTERNAL_3b0d6577_4_k_cu_33670b70_96224cuda3std3__419piecewise_constructE,(_ZN39_INTERNAL_3b0d6577_4_k_cu_33670b70_96224cuda3std3__45__cpo4cendE - _ZN39_INTERNAL_3b0d6577_4_k_cu_33670b70_96224cuda3std3__419piecewise_constructE)
_ZN39_INTERNAL_3b0d6577_4_k_cu_33670b70_96224cuda3std3__419piecewise_constructE:
	.zero		1
	.type		_ZN39_INTERNAL_3b0d6577_4_k_cu_33670b70_96224cuda3std3__45__cpo4cendE,@object
	.size		_ZN39_INTERNAL_3b0d6577_4_k_cu_33670b70_96224cuda3std3__45__cpo4cendE,(_ZN39_INTERNAL_3b0d6577_4_k_cu_33670b70_96224cuda3std6ranges3__45__cpo4swapE - _ZN39_INTERNAL_3b0d6577_4_k_cu_33670b70_96224cuda3std3__45__cpo4cendE)
_ZN39_INTERNAL_3b0d6577_4_k_cu_33670b70_96224cuda3std3__45__cpo4cendE:
	.zero		1
	.type		_ZN39_INTERNAL_3b0d6577_4_k_cu_33670b70_96224cuda3std6ranges3__45__cpo4swapE,@object
	.size		_ZN39_INTERNAL_3b0d6577_4_k_cu_33670b70_96224cuda3std6ranges3__45__cpo4swapE,(.L_10 - _ZN39_INTERNAL_3b0d6577_4_k_cu_33670b70_96224cuda3std6ranges3__45__cpo4swapE)
_ZN39_INTERNAL_3b0d6577_4_k_cu_33670b70_96224cuda3std6ranges3__45__cpo4swapE:
	.zero		1
.L_10:


//--------------------- .nv.constant0._ZN7cutlass13device_kernelINS_4gemm6kernel13GemmUniversalIN4cute5tupleIJiiiiEEENS1_10collective13CollectiveMmaINS1_35MainloopSm100TmaUmmaWarpSpecializedILi5ELi2ELi4ENS5_IJNS4_1CILi1EEENSA_ILi2EEESB_EEEEENS5_IJNSA_ILi64EEESF_NSA_ILi128EEEEEEaNS5_IJlSB_lEEEaSI_NS4_8TiledMMAINS4_8MMA_AtomIJNS4_15SM100_MMA_S8_SSIaaiLi64ELi64ELNS4_4UMMA5MajorE0ELSN_0ELNSM_8SaturateE0EEEEEENS4_6LayoutINS5_IJSB_SB_SB_EEENS5_IJNSA_ILi0EEEST_ST_EEEEENS5_IJNS4_10UnderscoreESW_SW_EEEEENS4_23SM90_TMA_LOAD_MULTICASTENS4_14ComposedLayoutINS4_7SwizzleILi3ELi4ELi3EEENS4_18smem_ptr_flag_bitsILi8EEENSR_INS5_IJNSA_ILi8EEESG_EEENS5_IJSG_SB_EEEEEEEvNS4_8identityENS4_13SM90_TMA_LOADES19_vS1A_EENS_8epilogue10collective18CollectiveEpilogueINS1D_23Sm100TmaWarpSpecializedILi1ELi1ELi32ELb0ELb0EEEJSH_NS5_IJNSR_ISF_SB_EES1I_EEEaSI_aSI_NS1D_6fusion15FusionCallbacksIS1H_NS1K_17LinearCombinationIaiaiLNS_15FloatRoundStyleE2EEESH_S1J_JEEENS4_5SM1004TMEM4LOAD26SM100_TMEM_LOAD_16dp32b32xES1B_NS10_INS11_ILi2ELi4ELi3EEES14_NSR_INS5_IJS15_SF_EEENS5_IJSF_SB_EEEEEEENS4_39AutoVectorizingCopyWithAssumedAlignmentILi128EEENS4_14SM90_TMA_STOREES1Y_S20_S20_EEEvvEEEEvNT_6ParamsE --------------------------
	.section	.nv.constant0._ZN7cutlass13device_kernelINS_4gemm6kernel13GemmUniversalIN4cute5tupleIJiiiiEEENS1_10collective13CollectiveMmaINS1_35MainloopSm100TmaUmmaWarpSpecializedILi5ELi2ELi4ENS5_IJNS4_1CILi1EEENSA_ILi2EEESB_EEEEENS5_IJNSA_ILi64EEESF_NSA_ILi128EEEEEEaNS5_IJlSB_lEEEaSI_NS4_8TiledMMAINS4_8MMA_AtomIJNS4_15SM100_MMA_S8_SSIaaiLi64ELi64ELNS4_4UMMA5MajorE0ELSN_0ELNSM_8SaturateE0EEEEEENS4_6LayoutINS5_IJSB_SB_SB_EEENS5_IJNSA_ILi0EEEST_ST_EEEEENS5_IJNS4_10UnderscoreESW_SW_EEEEENS4_23SM90_TMA_LOAD_MULTICASTENS4_14ComposedLayoutINS4_7SwizzleILi3ELi4ELi3EEENS4_18smem_ptr_flag_bitsILi8EEENSR_INS5_IJNSA_ILi8EEESG_EEENS5_IJSG_SB_EEEEEEEvNS4_8identityENS4_13SM90_TMA_LOADES19_vS1A_EENS_8epilogue10collective18CollectiveEpilogueINS1D_23Sm100TmaWarpSpecializedILi1ELi1ELi32ELb0ELb0EEEJSH_NS5_IJNSR_ISF_SB_EES1I_EEEaSI_aSI_NS1D_6fusion15FusionCallbacksIS1H_NS1K_17LinearCombinationIaiaiLNS_15FloatRoundStyleE2EEESH_S1J_JEEENS4_5SM1004TMEM4LOAD26SM100_TMEM_LOAD_16dp32b32xES1B_NS10_INS11_ILi2ELi4ELi3EEES14_NSR_INS5_IJS15_SF_EEENS5_IJSF_SB_EEEEEEENS4_39AutoVectorizingCopyWithAssumedAlignmentILi128EEENS4_14SM90_TMA_STOREES1Y_S20_S20_EEEvvEEEEvNT_6ParamsE,"a",@progbits
	.sectionflags	@""
	.align	4
.nv.constant0._ZN7cutlass13device_kernelINS_4gemm6kernel13GemmUniversalIN4cute5tupleIJiiiiEEENS1_10collective13CollectiveMmaINS1_35MainloopSm100TmaUmmaWarpSpecializedILi5ELi2ELi4ENS5_IJNS4_1CILi1EEENSA_ILi2EEESB_EEEEENS5_IJNSA_ILi64EEESF_NSA_ILi128EEEEEEaNS5_IJlSB_lEEEaSI_NS4_8TiledMMAINS4_8MMA_AtomIJNS4_15SM100_MMA_S8_SSIaaiLi64ELi64ELNS4_4UMMA5MajorE0ELSN_0ELNSM_8SaturateE0EEEEEENS4_6LayoutINS5_IJSB_SB_SB_EEENS5_IJNSA_ILi0EEEST_ST_EEEEENS5_IJNS4_10UnderscoreESW_SW_EEEEENS4_23SM90_TMA_LOAD_MULTICASTENS4_14ComposedLayoutINS4_7SwizzleILi3ELi4ELi3EEENS4_18smem_ptr_flag_bitsILi8EEENSR_INS5_IJNSA_ILi8EEESG_EEENS5_IJSG_SB_EEEEEEEvNS4_8identityENS4_13SM90_TMA_LOADES19_vS1A_EENS_8epilogue10collective18CollectiveEpilogueINS1D_23Sm100TmaWarpSpecializedILi1ELi1ELi32ELb0ELb0EEEJSH_NS5_IJNSR_ISF_SB_EES1I_EEEaSI_aSI_NS1D_6fusion15FusionCallbacksIS1H_NS1K_17LinearCombinationIaiaiLNS_15FloatRoundStyleE2EEESH_S1J_JEEENS4_5SM1004TMEM4LOAD26SM100_TMEM_LOAD_16dp32b32xES1B_NS10_INS11_ILi2ELi4ELi3EEES14_NSR_INS5_IJS15_SF_EEENS5_IJSF_SB_EEEEEEENS4_39AutoVectorizingCopyWithAssumedAlignmentILi128EEENS4_14SM90_TMA_STOREES1Y_S20_S20_EEEvvEEEEvNT_6ParamsE:
	.zero		2944


//--------------------- SYMBOLS --------------------------

	.type		.nv.reservedSmem.offset0,@object
	.size		.nv.reservedSmem.offset0,0x4
	.type		.nv.reservedSmem.cap,@object
	.size		.nv.reservedSmem.cap,0x4
	.type		__assertfail,@function
